//
// Generated by NVIDIA NVVM Compiler
//
// Compiler Build ID: CL-36424714
// Cuda compilation tools, release 13.0, V13.0.88
// Based on NVVM 20.0.0
//

.version 9.0
.target sm_100
.address_size 64

	// .globl	_Z6numDemPlS_llii

.visible .entry _Z6numDemPlS_llii(
	.param .u64 .ptr .align 1 _Z6numDemPlS_llii_param_0,
	.param .u64 .ptr .align 1 _Z6numDemPlS_llii_param_1,
	.param .u64 _Z6numDemPlS_llii_param_2,
	.param .u64 _Z6numDemPlS_llii_param_3,
	.param .u32 _Z6numDemPlS_llii_param_4,
	.param .u32 _Z6numDemPlS_llii_param_5
)
{
	.reg .pred 	%p<11>;
	.reg .b32 	%r<28>;
	.reg .b64 	%rd<52>;

	ld.param.u64 	%rd25, [_Z6numDemPlS_llii_param_0];
	ld.param.u64 	%rd26, [_Z6numDemPlS_llii_param_1];
	ld.param.u64 	%rd27, [_Z6numDemPlS_llii_param_2];
	ld.param.u32 	%r7, [_Z6numDemPlS_llii_param_4];
	ld.param.u32 	%r8, [_Z6numDemPlS_llii_param_5];
	mov.u32 	%r9, %ctaid.x;
	mov.u32 	%r10, %ntid.x;
	mov.u32 	%r11, %tid.x;
	mad.lo.s32 	%r12, %r9, %r10, %r11;
	add.s32 	%r27, %r12, %r8;
	setp.ge.s32 	%p1, %r27, %r7;
	@%p1 bra 	$L__BB0_19;
	cvt.s64.s32 	%rd1, %r27;
	add.s32 	%r13, %r27, 1;
	cvt.s64.s32 	%rd47, %r13;
	setp.lt.s32 	%p2, %r27, 3;
	@%p2 bra 	$L__BB0_9;
	mov.b64 	%rd45, 2;
	cvt.u32.u64 	%r17, %rd1;
	mov.u64 	%rd48, %rd1;
$L__BB0_3:
	cvt.u32.u64 	%r14, %rd45;
	rem.s32 	%r15, %r27, %r14;
	setp.ne.s32 	%p3, %r15, 0;
	@%p3 bra 	$L__BB0_8;
	or.b64  	%rd29, %rd1, %rd45;
	and.b64  	%rd30, %rd29, -4294967296;
	setp.ne.s64 	%p4, %rd30, 0;
	@%p4 bra 	$L__BB0_6;
	div.u32 	%r18, %r17, %r14;
	cvt.u64.u32 	%rd48, %r18;
	bra.uni 	$L__BB0_7;
$L__BB0_6:
	div.u64 	%rd48, %rd1, %rd45;
$L__BB0_7:
	setp.eq.s64 	%p5, %rd48, %rd45;
	selp.b64 	%rd31, %rd45, 0, %p5;
	add.s64 	%rd32, %rd47, %rd45;
	add.s64 	%rd33, %rd32, %rd48;
	sub.s64 	%rd47, %rd33, %rd31;
$L__BB0_8:
	add.s64 	%rd45, %rd45, 1;
	setp.lt.s64 	%p6, %rd45, %rd48;
	@%p6 bra 	$L__BB0_3;
$L__BB0_9:
	sub.s64 	%rd34, %rd1, %rd27;
	cvta.to.global.u64 	%rd35, %rd25;
	shl.b64 	%rd36, %rd34, 3;
	add.s64 	%rd14, %rd35, %rd36;
	st.global.u64 	[%rd14], %rd47;
	cvta.to.global.u64 	%rd37, %rd26;
	add.s64 	%rd15, %rd37, %rd36;
	st.global.u64 	[%rd15], %rd1;
	ld.global.u64 	%rd38, [%rd14];
	cvt.u32.u64 	%r25, %rd38;
	setp.eq.s32 	%p7, %r25, 0;
	@%p7 bra 	$L__BB0_12;
	mov.u32 	%r26, %r27;
$L__BB0_11:
	mov.u32 	%r27, %r25;
	rem.s32 	%r25, %r26, %r27;
	setp.ne.s32 	%p8, %r25, 0;
	mov.u32 	%r26, %r27;
	@%p8 bra 	$L__BB0_11;
$L__BB0_12:
	cvt.s64.s32 	%rd17, %r27;
	or.b64  	%rd39, %rd38, %rd17;
	and.b64  	%rd40, %rd39, -4294967296;
	setp.ne.s64 	%p9, %rd40, 0;
	@%p9 bra 	$L__BB0_14;
	cvt.u32.u64 	%r19, %rd17;
	cvt.u32.u64 	%r20, %rd38;
	div.u32 	%r21, %r20, %r19;
	cvt.u64.u32 	%rd50, %r21;
	bra.uni 	$L__BB0_15;
$L__BB0_14:
	div.s64 	%rd50, %rd38, %rd17;
$L__BB0_15:
	st.global.u64 	[%rd14], %rd50;
	ld.global.u64 	%rd21, [%rd15];
	or.b64  	%rd41, %rd21, %rd17;
	and.b64  	%rd42, %rd41, -4294967296;
	setp.ne.s64 	%p10, %rd42, 0;
	@%p10 bra 	$L__BB0_17;
	cvt.u32.u64 	%r22, %rd17;
	cvt.u32.u64 	%r23, %rd21;
	div.u32 	%r24, %r23, %r22;
	cvt.u64.u32 	%rd51, %r24;
	bra.uni 	$L__BB0_18;
$L__BB0_17:
	div.s64 	%rd51, %rd21, %rd17;
$L__BB0_18:
	st.global.u64 	[%rd15], %rd51;
$L__BB0_19:
	ret;

}
	// .globl	_Z3sumPlS_S_ii
.visible .entry _Z3sumPlS_S_ii(
	.param .u64 .ptr .align 1 _Z3sumPlS_S_ii_param_0,
	.param .u64 .ptr .align 1 _Z3sumPlS_S_ii_param_1,
	.param .u64 .ptr .align 1 _Z3sumPlS_S_ii_param_2,
	.param .u32 _Z3sumPlS_S_ii_param_3,
	.param .u32 _Z3sumPlS_S_ii_param_4
)
{
	.reg .pred 	%p<16>;
	.reg .b32 	%r<36>;
	.reg .b64 	%rd<55>;

	ld.param.u64 	%rd19, [_Z3sumPlS_S_ii_param_0];
	ld.param.u64 	%rd20, [_Z3sumPlS_S_ii_param_1];
	ld.param.u64 	%rd18, [_Z3sumPlS_S_ii_param_2];
	ld.param.u32 	%r19, [_Z3sumPlS_S_ii_param_3];
	ld.param.u32 	%r18, [_Z3sumPlS_S_ii_param_4];
	cvta.to.global.u64 	%rd1, %rd20;
	cvta.to.global.u64 	%rd2, %rd19;
	mov.u32 	%r20, %ctaid.x;
	mov.u32 	%r21, %ntid.x;
	mul.lo.s32 	%r1, %r20, %r21;
	mov.u32 	%r2, %tid.x;
	add.s32 	%r22, %r1, %r2;
	add.s32 	%r23, %r22, %r18;
	add.s32 	%r33, %r23, 1;
	max.s32 	%r24, %r23, %r33;
	setp.ge.s32 	%p1, %r24, %r19;
	@%p1 bra 	$L__BB1_23;
	cvta.to.global.u64 	%rd21, %rd18;
	mul.wide.s32 	%rd22, %r23, 8;
	add.s64 	%rd3, %rd2, %rd22;
	add.s64 	%rd4, %rd1, %rd22;
	add.s64 	%rd5, %rd21, %rd22;
	not.b32 	%r25, %r1;
	add.s32 	%r26, %r19, %r25;
	add.s32 	%r27, %r2, %r18;
	sub.s32 	%r28, %r26, %r27;
	and.b32  	%r5, %r28, 3;
	setp.eq.s32 	%p2, %r5, 0;
	@%p2 bra 	$L__BB1_8;
	neg.s32 	%r31, %r5;
	mov.u32 	%r32, %r23;
$L__BB1_3:
	.pragma "nounroll";
	mul.wide.s32 	%rd23, %r33, 8;
	add.s64 	%rd6, %rd1, %rd23;
	add.s64 	%rd24, %rd2, %rd23;
	ld.global.u64 	%rd25, [%rd3];
	ld.global.u64 	%rd26, [%rd24];
	setp.ne.s64 	%p3, %rd25, %rd26;
	@%p3 bra 	$L__BB1_6;
	ld.global.u64 	%rd27, [%rd4];
	ld.global.u64 	%rd28, [%rd6];
	setp.ne.s64 	%p4, %rd27, %rd28;
	@%p4 bra 	$L__BB1_6;
	ld.global.u64 	%rd29, [%rd5];
	add.s64 	%rd30, %rd29, 1;
	st.global.u64 	[%rd5], %rd30;
$L__BB1_6:
	add.s32 	%r33, %r33, 1;
	add.s32 	%r32, %r32, 1;
	add.s32 	%r31, %r31, 1;
	setp.ne.s32 	%p5, %r31, 0;
	@%p5 bra 	$L__BB1_3;
	add.s32 	%r33, %r32, 1;
$L__BB1_8:
	sub.s32 	%r29, %r19, %r23;
	add.s32 	%r30, %r29, -2;
	setp.lt.u32 	%p6, %r30, 3;
	@%p6 bra 	$L__BB1_23;
	add.s64 	%rd7, %rd2, 16;
	add.s64 	%rd8, %rd1, 16;
$L__BB1_10:
	mul.wide.s32 	%rd31, %r33, 8;
	add.s64 	%rd9, %rd7, %rd31;
	add.s64 	%rd10, %rd8, %rd31;
	ld.global.u64 	%rd53, [%rd3];
	ld.global.u64 	%rd32, [%rd9+-16];
	setp.ne.s64 	%p7, %rd53, %rd32;
	@%p7 bra 	$L__BB1_13;
	ld.global.u64 	%rd33, [%rd4];
	ld.global.u64 	%rd34, [%rd10+-16];
	setp.ne.s64 	%p8, %rd33, %rd34;
	@%p8 bra 	$L__BB1_13;
	ld.global.u64 	%rd35, [%rd5];
	add.s64 	%rd36, %rd35, 1;
	st.global.u64 	[%rd5], %rd36;
	ld.global.u64 	%rd53, [%rd3];
$L__BB1_13:
	ld.global.u64 	%rd37, [%rd9+-8];
	setp.ne.s64 	%p9, %rd53, %rd37;
	@%p9 bra 	$L__BB1_16;
	ld.global.u64 	%rd38, [%rd4];
	ld.global.u64 	%rd39, [%rd10+-8];
	setp.ne.s64 	%p10, %rd38, %rd39;
	@%p10 bra 	$L__BB1_16;
	ld.global.u64 	%rd40, [%rd5];
	add.s64 	%rd41, %rd40, 1;
	st.global.u64 	[%rd5], %rd41;
	ld.global.u64 	%rd53, [%rd3];
$L__BB1_16:
	ld.global.u64 	%rd42, [%rd9];
	setp.ne.s64 	%p11, %rd53, %rd42;
	@%p11 bra 	$L__BB1_19;
	ld.global.u64 	%rd43, [%rd4];
	ld.global.u64 	%rd44, [%rd10];
	setp.ne.s64 	%p12, %rd43, %rd44;
	@%p12 bra 	$L__BB1_19;
	ld.global.u64 	%rd45, [%rd5];
	add.s64 	%rd46, %rd45, 1;
	st.global.u64 	[%rd5], %rd46;
	ld.global.u64 	%rd53, [%rd3];
$L__BB1_19:
	ld.global.u64 	%rd47, [%rd9+8];
	setp.ne.s64 	%p13, %rd53, %rd47;
	@%p13 bra 	$L__BB1_22;
	ld.global.u64 	%rd48, [%rd4];
	ld.global.u64 	%rd49, [%rd10+8];
	setp.ne.s64 	%p14, %rd48, %rd49;
	@%p14 bra 	$L__BB1_22;
	ld.global.u64 	%rd50, [%rd5];
	add.s64 	%rd51, %rd50, 1;
	st.global.u64 	[%rd5], %rd51;
$L__BB1_22:
	add.s32 	%r33, %r33, 4;
	setp.lt.s32 	%p15, %r33, %r19;
	@%p15 bra 	$L__BB1_10;
$L__BB1_23:
	ret;

}


// ===== COMPILED SASS (sm_100) =====

	.target	sm_100

	.elftype	@"ET_EXEC"


//--------------------- .note.nv.tkinfo           --------------------------
	.section	.note.nv.tkinfo,"",@"SHT_NOTE"
	.sectionflags	@"SHF_NOTE_NV_TKINFO"
	.tkinfo
        /*0018*/ 	.word	0x00000002
        /*0030*/ 	.string	""
        /*0030*/ 	.string	"ptxas"
        /*0030*/ 	.string	"Cuda compilation tools, release 13.0, V13.0.88"
        /*0030*/ 	.string	"Build cuda_13.0.r13.0/compiler.36424714_0"
        /*0030*/ 	.string	"-arch sm_100 -m 64 "



//--------------------- .note.nv.cuinfo           --------------------------
	.section	.note.nv.cuinfo,"",@"SHT_NOTE"
	.sectionflags	@"SHF_NOTE_NV_CUINFO"
        /*0018*/ 	.short	0x0002
        /*001a*/ 	.short	0x0064
        /*001c*/ 	.short	0x0082
	.zero		2


//--------------------- .nv.info                  --------------------------
	.section	.nv.info,"",@"SHT_CUDA_INFO"
	.align	4


	//----- nvinfo : EIATTR_REGCOUNT
	.align		4
        /*0000*/ 	.byte	0x04, 0x2f
        /*0002*/ 	.short	(.L_1 - .L_0)
	.align		4
.L_0:
        /*0004*/ 	.word	index@(_Z6numDemPlS_llii)
        /*0008*/ 	.word	0x00000018


	//----- nvinfo : EIATTR_FRAME_SIZE
	.align		4
.L_1:
        /*000c*/ 	.byte	0x04, 0x11
        /*000e*/ 	.short	(.L_3 - .L_2)
	.align		4
.L_2:
        /*0010*/ 	.word	index@($__internal_1_$__cuda_sm20_div_u64)
        /*0014*/ 	.word	0x00000000


	//----- nvinfo : EIATTR_FRAME_SIZE
	.align		4
.L_3:
        /*0018*/ 	.byte	0x04, 0x11
        /*001a*/ 	.short	(.L_5 - .L_4)
	.align		4
.L_4:
        /*001c*/ 	.word	index@($__internal_0_$__cuda_sm20_div_s64)
        /*0020*/ 	.word	0x00000000


	//----- nvinfo : EIATTR_FRAME_SIZE
	.align		4
.L_5:
        /*0024*/ 	.byte	0x04, 0x11
        /*0026*/ 	.short	(.L_7 - .L_6)
	.align		4
.L_6:
        /*0028*/ 	.word	index@(_Z6numDemPlS_llii)
        /*002c*/ 	.word	0x00000000


	//----- nvinfo : EIATTR_REGCOUNT
	.align		4
.L_7:
        /*0030*/ 	.byte	0x04, 0x2f
        /*0032*/ 	.short	(.L_9 - .L_8)
	.align		4
.L_8:
        /*0034*/ 	.word	index@(_Z3sumPlS_S_ii)
        /*0038*/ 	.word	0x00000016


	//----- nvinfo : EIATTR_FRAME_SIZE
	.align		4
.L_9:
        /*003c*/ 	.byte	0x04, 0x11
        /*003e*/ 	.short	(.L_11 - .L_10)
	.align		4
.L_10:
        /*0040*/ 	.word	index@(_Z3sumPlS_S_ii)
        /*0044*/ 	.word	0x00000000


	//----- nvinfo : EIATTR_MIN_STACK_SIZE
	.align		4
.L_11:
        /*0048*/ 	.byte	0x04, 0x12
        /*004a*/ 	.short	(.L_13 - .L_12)
	.align		4
.L_12:
        /*004c*/ 	.word	index@(_Z3sumPlS_S_ii)
        /*0050*/ 	.word	0x00000000


	//----- nvinfo : EIATTR_MIN_STACK_SIZE
	.align		4
.L_13:
        /*0054*/ 	.byte	0x04, 0x12
        /*0056*/ 	.short	(.L_15 - .L_14)
	.align		4
.L_14:
        /*0058*/ 	.word	index@(_Z6numDemPlS_llii)
        /*005c*/ 	.word	0x00000000
.L_15:


//--------------------- .nv.compat                --------------------------
	.section	.nv.compat,"",@"SHT_CUDA_COMPAT_INFO"
	.align	4
        /*0000*/ 	.byte	0x02, 0x09, 0x00, 0x00, 0x02, 0x02, 0x01, 0x00, 0x02, 0x05, 0x05, 0x00, 0x03, 0x07, 0x01, 0x01
        /*0010*/ 	.byte	0x02, 0x03, 0x00, 0x00, 0x02, 0x06, 0x01, 0x00, 0x04, 0x0b, 0x08, 0x00, 0x09, 0x00, 0x00, 0x00
        /*0020*/ 	.byte	0x00, 0x00, 0x00, 0x00


//--------------------- .nv.info._Z3sumPlS_S_ii   --------------------------
	.section	.nv.info._Z3sumPlS_S_ii,"",@"SHT_CUDA_INFO"
	.sectionflags	@""
	.align	4


	//----- nvinfo : EIATTR_CUDA_API_VERSION
	.align		4
        /*0000*/ 	.byte	0x04, 0x37
        /*0002*/ 	.short	(.L_17 - .L_16)
.L_16:
        /*0004*/ 	.word	0x00000082


	//----- nvinfo : EIATTR_KPARAM_INFO
	.align		4
.L_17:
        /*0008*/ 	.byte	0x04, 0x17
        /*000a*/ 	.short	(.L_19 - .L_18)
.L_18:
        /*000c*/ 	.word	0x00000000
        /*0010*/ 	.short	0x0004
        /*0012*/ 	.short	0x001c
        /*0014*/ 	.byte	0x00, 0xf0, 0x11, 0x00


	//----- nvinfo : EIATTR_KPARAM_INFO
	.align		4
.L_19:
        /*0018*/ 	.byte	0x04, 0x17
        /*001a*/ 	.short	(.L_21 - .L_20)
.L_20:
        /*001c*/ 	.word	0x00000000
        /*0020*/ 	.short	0x0003
        /*0022*/ 	.short	0x0018
        /*0024*/ 	.byte	0x00, 0xf0, 0x11, 0x00


	//----- nvinfo : EIATTR_KPARAM_INFO
	.align		4
.L_21:
        /*0028*/ 	.byte	0x04, 0x17
        /*002a*/ 	.short	(.L_23 - .L_22)
.L_22:
        /*002c*/ 	.word	0x00000000
        /*0030*/ 	.short	0x0002
        /*0032*/ 	.short	0x0010
        /*0034*/ 	.byte	0x00, 0xf5, 0x21, 0x00


	//----- nvinfo : EIATTR_KPARAM_INFO
	.align		4
.L_23:
        /*0038*/ 	.byte	0x04, 0x17
        /*003a*/ 	.short	(.L_25 - .L_24)
.L_24:
        /*003c*/ 	.word	0x00000000
        /*0040*/ 	.short	0x0001
        /*0042*/ 	.short	0x0008
        /*0044*/ 	.byte	0x00, 0xf5, 0x21, 0x00


	//----- nvinfo : EIATTR_KPARAM_INFO
	.align		4
.L_25:
        /*0048*/ 	.byte	0x04, 0x17
        /*004a*/ 	.short	(.L_27 - .L_26)
.L_26:
        /*004c*/ 	.word	0x00000000
        /*0050*/ 	.short	0x0000
        /*0052*/ 	.short	0x0000
        /*0054*/ 	.byte	0x00, 0xf5, 0x21, 0x00


	//----- nvinfo : EIATTR_SPARSE_MMA_MASK
	.align		4
.L_27:
        /*0058*/ 	.byte	0x03, 0x50
        /*005a*/ 	.short	0x0000


	//----- nvinfo : EIATTR_MAXREG_COUNT
	.align		4
        /*005c*/ 	.byte	0x03, 0x1b
        /*005e*/ 	.short	0x00ff


	//----- nvinfo : EIATTR_MERCURY_ISA_VERSION
	.align		4
        /*0060*/ 	.byte	0x03, 0x5f
        /*0062*/ 	.short	0x0101


	//----- nvinfo : EIATTR_VRC_CTA_INIT_COUNT
	.align		4
        /*0064*/ 	.byte	0x02, 0x4a
	.zero		1
	.zero		1


	//----- nvinfo : EIATTR_EXIT_INSTR_OFFSETS
	.align		4
        /*0068*/ 	.byte	0x04, 0x1c
        /*006a*/ 	.short	(.L_29 - .L_28)


	//   ....[0]....
.L_28:
        /*006c*/ 	.word	0x000000a0


	//   ....[1]....
        /*0070*/ 	.word	0x000003a0


	//   ....[2]....
        /*0074*/ 	.word	0x00000870


	//----- nvinfo : EIATTR_CRS_STACK_SIZE
	.align		4
.L_29:
        /*0078*/ 	.byte	0x04, 0x1e
        /*007a*/ 	.short	(.L_31 - .L_30)
.L_30:
        /*007c*/ 	.word	0x00000000


	//----- nvinfo : EIATTR_CBANK_PARAM_SIZE
	.align		4
.L_31:
        /*0080*/ 	.byte	0x03, 0x19
        /*0082*/ 	.short	0x0020


	//----- nvinfo : EIATTR_PARAM_CBANK
	.align		4
        /*0084*/ 	.byte	0x04, 0x0a
        /*0086*/ 	.short	(.L_33 - .L_32)
	.align		4
.L_32:
        /*0088*/ 	.word	index@(.nv.constant0._Z3sumPlS_S_ii)
        /*008c*/ 	.short	0x0380
        /*008e*/ 	.short	0x0020


	//----- nvinfo : EIATTR_SW_WAR
	.align		4
.L_33:
        /*0090*/ 	.byte	0x04, 0x36
        /*0092*/ 	.short	(.L_35 - .L_34)
.L_34:
        /*0094*/ 	.word	0x00000008
.L_35:


//--------------------- .nv.info._Z6numDemPlS_llii --------------------------
	.section	.nv.info._Z6numDemPlS_llii,"",@"SHT_CUDA_INFO"
	.sectionflags	@""
	.align	4


	//----- nvinfo : EIATTR_CUDA_API_VERSION
	.align		4
        /*0000*/ 	.byte	0x04, 0x37
        /*0002*/ 	.short	(.L_37 - .L_36)
.L_36:
        /*0004*/ 	.word	0x00000082


	//----- nvinfo : EIATTR_KPARAM_INFO
	.align		4
.L_37:
        /*0008*/ 	.byte	0x04, 0x17
        /*000a*/ 	.short	(.L_39 - .L_38)
.L_38:
        /*000c*/ 	.word	0x00000000
        /*0010*/ 	.short	0x0005
        /*0012*/ 	.short	0x0024
        /*0014*/ 	.byte	0x00, 0xf0, 0x11, 0x00


	//----- nvinfo : EIATTR_KPARAM_INFO
	.align		4
.L_39:
        /*0018*/ 	.byte	0x04, 0x17
        /*001a*/ 	.short	(.L_41 - .L_40)
.L_40:
        /*001c*/ 	.word	0x00000000
        /*0020*/ 	.short	0x0004
        /*0022*/ 	.short	0x0020
        /*0024*/ 	.byte	0x00, 0xf0, 0x11, 0x00


	//----- nvinfo : EIATTR_KPARAM_INFO
	.align		4
.L_41:
        /*0028*/ 	.byte	0x04, 0x17
        /*002a*/ 	.short	(.L_43 - .L_42)
.L_42:
        /*002c*/ 	.word	0x00000000
        /*0030*/ 	.short	0x0003
        /*0032*/ 	.short	0x0018
        /*0034*/ 	.byte	0x00, 0xf0, 0x21, 0x00


	//----- nvinfo : EIATTR_KPARAM_INFO
	.align		4
.L_43:
        /*0038*/ 	.byte	0x04, 0x17
        /*003a*/ 	.short	(.L_45 - .L_44)
.L_44:
        /*003c*/ 	.word	0x00000000
        /*0040*/ 	.short	0x0002
        /*0042*/ 	.short	0x0010
        /*0044*/ 	.byte	0x00, 0xf0, 0x21, 0x00


	//----- nvinfo : EIATTR_KPARAM_INFO
	.align		4
.L_45:
        /*0048*/ 	.byte	0x04, 0x17
        /*004a*/ 	.short	(.L_47 - .L_46)
.L_46:
        /*004c*/ 	.word	0x00000000
        /*0050*/ 	.short	0x0001
        /*0052*/ 	.short	0x0008
        /*0054*/ 	.byte	0x00, 0xf5, 0x21, 0x00


	//----- nvinfo : EIATTR_KPARAM_INFO
	.align		4
.L_47:
        /*0058*/ 	.byte	0x04, 0x17
        /*005a*/ 	.short	(.L_49 - .L_48)
.L_48:
        /*005c*/ 	.word	0x00000000
        /*0060*/ 	.short	0x0000
        /*0062*/ 	.short	0x0000
        /*0064*/ 	.byte	0x00, 0xf5, 0x21, 0x00


	//----- nvinfo : EIATTR_SPARSE_MMA_MASK
	.align		4
.L_49:
        /*0068*/ 	.byte	0x03, 0x50
        /*006a*/ 	.short	0x0000


	//----- nvinfo : EIATTR_MAXREG_COUNT
	.align		4
        /*006c*/ 	.byte	0x03, 0x1b
        /*006e*/ 	.short	0x00ff


	//----- nvinfo : EIATTR_MERCURY_ISA_VERSION
	.align		4
        /*0070*/ 	.byte	0x03, 0x5f
        /*0072*/ 	.short	0x0101


	//----- nvinfo : EIATTR_VRC_CTA_INIT_COUNT
	.align		4
        /*0074*/ 	.byte	0x02, 0x4a
	.zero		1
	.zero		1


	//----- nvinfo : EIATTR_EXIT_INSTR_OFFSETS
	.align		4
        /*0078*/ 	.byte	0x04, 0x1c
        /*007a*/ 	.short	(.L_51 - .L_50)


	//   ....[0]....
.L_50:
        /*007c*/ 	.word	0x00000080


	//   ....[1]....
        /*0080*/ 	.word	0x00000c40


	//----- nvinfo : EIATTR_CRS_STACK_SIZE
	.align		4
.L_51:
        /*0084*/ 	.byte	0x04, 0x1e
        /*0086*/ 	.short	(.L_53 - .L_52)
.L_52:
        /*0088*/ 	.word	0x00000000


	//----- nvinfo : EIATTR_CBANK_PARAM_SIZE
	.align		4
.L_53:
        /*008c*/ 	.byte	0x03, 0x19
        /*008e*/ 	.short	0x0028


	//----- nvinfo : EIATTR_PARAM_CBANK
	.align		4
        /*0090*/ 	.byte	0x04, 0x0a
        /*0092*/ 	.short	(.L_55 - .L_54)
	.align		4
.L_54:
        /*0094*/ 	.word	index@(.nv.constant0._Z6numDemPlS_llii)
        /*0098*/ 	.short	0x0380
        /*009a*/ 	.short	0x0028


	//----- nvinfo : EIATTR_SW_WAR
	.align		4
.L_55:
        /*009c*/ 	.byte	0x04, 0x36
        /*009e*/ 	.short	(.L_57 - .L_56)
.L_56:
        /*00a0*/ 	.word	0x00000008
.L_57:


//--------------------- .nv.callgraph             --------------------------
	.section	.nv.callgraph,"",@"SHT_CUDA_CALLGRAPH"
	.align	4
	.sectionentsize	8
	.align		4
        /*0000*/ 	.word	0x00000000
	.align		4
        /*0004*/ 	.word	0xffffffff
	.align		4
        /*0008*/ 	.word	0x00000000
	.align		4
        /*000c*/ 	.word	0xfffffffe
	.align		4
        /*0010*/ 	.word	0x00000000
	.align		4
        /*0014*/ 	.word	0xfffffffd
	.align		4
        /*0018*/ 	.word	0x00000000
	.align		4
        /*001c*/ 	.word	0xfffffffc


//--------------------- .text._Z3sumPlS_S_ii      --------------------------
	.section	.text._Z3sumPlS_S_ii,"ax",@progbits
	.align	128
        .global         _Z3sumPlS_S_ii
        .type           _Z3sumPlS_S_ii,@function
        .size           _Z3sumPlS_S_ii,(.L_x_36 - _Z3sumPlS_S_ii)
        .other          _Z3sumPlS_S_ii,@"STO_CUDA_ENTRY STV_DEFAULT"
_Z3sumPlS_S_ii:
.text._Z3sumPlS_S_ii:
[----:B------:R-:W-:Y:S01]  /*0000*/  LDC R1, c[0x0][0x37c] ;  /* 0x0000df00ff017b82 */ /* 0x000fe20000000800 */
[----:B------:R-:W0:Y:S07]  /*0010*/  S2R R8, SR_TID.X ;  /* 0x0000000000087919 */ /* 0x000e2e0000002100 */
[----:B------:R-:W1:Y:S01]  /*0020*/  S2UR UR4, SR_CTAID.X ;  /* 0x00000000000479c3 */ /* 0x000e620000002500 */
[----:B------:R-:W1:Y:S07]  /*0030*/  LDCU UR5, c[0x0][0x360] ;  /* 0x00006c00ff0577ac */ /* 0x000e6e0008000800 */
[----:B------:R-:W0:Y:S01]  /*0040*/  LDC.64 R10, c[0x0][0x398] ;  /* 0x0000e600ff0a7b82 */ /* 0x000e220000000a00 */
[----:B-1----:R-:W-:-:S06]  /*0050*/  UIMAD UR4, UR4, UR5, URZ ;  /* 0x00000005040472a4 */ /* 0x002fcc000f8e02ff */
[----:B0-----:R-:W-:-:S05]  /*0060*/  IADD3 R12, PT, PT, R11, UR4, R8 ;  /* 0x000000040b0c7c10 */ /* 0x001fca000fffe008 */
[----:B------:R-:W-:-:S05]  /*0070*/  VIADD R0, R12, 0x1 ;  /* 0x000000010c007836 */ /* 0x000fca0000000000 */
[----:B------:R-:W-:-:S04]  /*0080*/  VIMNMX R3, PT, PT, R12, R0, !PT ;  /* 0x000000000c037248 */ /* 0x000fc80007fe0100 */
[----:B------:R-:W-:-:S13]  /*0090*/  ISETP.GE.AND P0, PT, R3, R10, PT ;  /* 0x0000000a0300720c */ /* 0x000fda0003f06270 */
[----:B------:R-:W-:Y:S05]  /*00a0*/  @P0 EXIT ;  /* 0x000000000000094d */ /* 0x000fea0003800000 */
[----:B------:R-:W-:Y:S01]  /*00b0*/  ULOP3.LUT UR4, URZ, UR4, URZ, 0x33, !UPT ;  /* 0x00000004ff047292 */ /* 0x000fe2000f8e33ff */
[----:B------:R-:W0:Y:S01]  /*00c0*/  LDC.64 R2, c[0x0][0x380] ;  /* 0x0000e000ff027b82 */ /* 0x000e220000000a00 */
[----:B------:R-:W-:Y:S01]  /*00d0*/  IMAD.IADD R9, R8, 0x1, R11 ;  /* 0x0000000108097824 */ /* 0x000fe200078e020b */
[----:B------:R-:W1:Y:S01]  /*00e0*/  LDCU.64 UR12, c[0x0][0x358] ;  /* 0x00006b00ff0c77ac */ /* 0x000e620008000a00 */
[----:B------:R-:W-:Y:S03]  /*00f0*/  BSSY.RECONVERGENT B0, `(.L_x_0) ;  /* 0x0000027000007945 */ /* 0x000fe60003800200 */
[----:B------:R-:W-:Y:S02]  /*0100*/  IADD3 R9, PT, PT, -R9, UR4, R10 ;  /* 0x0000000409097c10 */ /* 0x000fe4000fffe10a */
[----:B------:R-:W2:Y:S02]  /*0110*/  LDC.64 R4, c[0x0][0x388] ;  /* 0x0000e200ff047b82 */ /* 0x000ea40000000a00 */
[----:B------:R-:W-:-:S06]  /*0120*/  LOP3.LUT P0, R13, R9, 0x3, RZ, 0xc0, !PT ;  /* 0x00000003090d7812 */ /* 0x000fcc000780c0ff */
[----:B------:R-:W3:Y:S01]  /*0130*/  LDC.64 R6, c[0x0][0x390] ;  /* 0x0000e400ff067b82 */ /* 0x000ee20000000a00 */
[----:B0-----:R-:W-:-:S04]  /*0140*/  IMAD.WIDE R2, R12, 0x8, R2 ;  /* 0x000000080c027825 */ /* 0x001fc800078e0202 */
[----:B--2---:R-:W-:-:S04]  /*0150*/  IMAD.WIDE R4, R12, 0x8, R4 ;  /* 0x000000080c047825 */ /* 0x004fc800078e0204 */
[----:B---3--:R-:W-:Y:S01]  /*0160*/  IMAD.WIDE R6, R12, 0x8, R6 ;  /* 0x000000080c067825 */ /* 0x008fe200078e0206 */
[----:B-1----:R-:W-:Y:S06]  /*0170*/  @!P0 BRA `(.L_x_1) ;  /* 0x0000000000788947 */ /* 0x002fec0003800000 */
[----:B------:R-:W0:Y:S01]  /*0180*/  LDC.64 R8, c[0x0][0x380] ;  /* 0x0000e000ff087b82 */ /* 0x000e220000000a00 */
[----:B------:R-:W-:Y:S01]  /*0190*/  BSSY.RECONVERGENT B1, `(.L_x_2) ;  /* 0x000001b000017945 */ /* 0x000fe20003800200 */
[----:B------:R-:W-:Y:S02]  /*01a0*/  IMAD.MOV R13, RZ, RZ, -R13 ;  /* 0x000000ffff0d7224 */ /* 0x000fe400078e0a0d */
[----:B------:R-:W-:-:S04]  /*01b0*/  IMAD.MOV.U32 R14, RZ, RZ, R12 ;  /* 0x000000ffff0e7224 */ /* 0x000fc800078e000c */
[----:B------:R-:W1:Y:S03]  /*01c0*/  LDC.64 R10, c[0x0][0x388] ;  /* 0x0000e200ff0a7b82 */ /* 0x000e660000000a00 */
.L_x_5:
[----:B0-----:R-:W-:Y:S01]  /*01d0*/  IMAD.WIDE R16, R0, 0x8, R8 ;  /* 0x0000000800107825 */ /* 0x001fe200078e0208 */
[----:B------:R-:W2:Y:S05]  /*01e0*/  LDG.E.64 R18, desc[UR12][R2.64] ;  /* 0x0000000c02127981 */ /* 0x000eaa000c1e1b00 */
[----:B------:R-:W2:Y:S01]  /*01f0*/  LDG.E.64 R16, desc[UR12][R16.64] ;  /* 0x0000000c10107981 */ /* 0x000ea2000c1e1b00 */
[----:B------:R-:W-:Y:S01]  /*0200*/  VIADD R13, R13, 0x1 ;  /* 0x000000010d0d7836 */ /* 0x000fe20000000000 */
[----:B------:R-:W-:Y:S04]  /*0210*/  BSSY.RECONVERGENT B2, `(.L_x_3) ;  /* 0x000000f000027945 */ /* 0x000fe80003800200 */
[----:B------:R-:W-:-:S02]  /*0220*/  ISETP.NE.AND P1, PT, R13, RZ, PT ;  /* 0x000000ff0d00720c */ /* 0x000fc40003f25270 */
[----:B--2---:R-:W-:-:S04]  /*0230*/  ISETP.NE.U32.AND P0, PT, R18, R16, PT ;  /* 0x000000101200720c */ /* 0x004fc80003f05070 */
[----:B------:R-:W-:-:S13]  /*0240*/  ISETP.NE.AND.EX P0, PT, R19, R17, PT, P0 ;  /* 0x000000111300720c */ /* 0x000fda0003f05300 */
[----:B------:R-:W-:Y:S05]  /*0250*/  @P0 BRA `(.L_x_4) ;  /* 0x0000000000280947 */ /* 0x000fea0003800000 */
[----:B-1----:R-:W-:Y:S01]  /*0260*/  IMAD.WIDE R18, R0, 0x8, R10 ;  /* 0x0000000800127825 */ /* 0x002fe200078e020a */
[----:B------:R-:W2:Y:S05]  /*0270*/  LDG.E.64 R16, desc[UR12][R4.64] ;  /* 0x0000000c04107981 */ /* 0x000eaa000c1e1b00 */
[----:B------:R-:W2:Y:S02]  /*0280*/  LDG.E.64 R18, desc[UR12][R18.64] ;  /* 0x0000000c12127981 */ /* 0x000ea4000c1e1b00 */
[----:B--2---:R-:W-:-:S04]  /*0290*/  ISETP.NE.U32.AND P0, PT, R16, R18, PT ;  /* 0x000000121000720c */ /* 0x004fc80003f05070 */
[----:B------:R-:W-:-:S13]  /*02a0*/  ISETP.NE.AND.EX P0, PT, R17, R19, PT, P0 ;  /* 0x000000131100720c */ /* 0x000fda0003f05300 */
[----:B------:R-:W-:Y:S05]  /*02b0*/  @P0 BRA `(.L_x_4) ;  /* 0x0000000000100947 */ /* 0x000fea0003800000 */
[----:B------:R-:W2:Y:S02]  /*02c0*/  LDG.E.64 R16, desc[UR12][R6.64] ;  /* 0x0000000c06107981 */ /* 0x000ea4000c1e1b00 */
[----:B--2---:R-:W-:-:S05]  /*02d0*/  IADD3 R16, P0, PT, R16, 0x1, RZ ;  /* 0x0000000110107810 */ /* 0x004fca0007f1e0ff */
[----:B------:R-:W-:-:S05]  /*02e0*/  IMAD.X R17, RZ, RZ, R17, P0 ;  /* 0x000000ffff117224 */ /* 0x000fca00000e0611 */
[----:B------:R0:W-:Y:S03]  /*02f0*/  STG.E.64 desc[UR12][R6.64], R16 ;  /* 0x0000001006007986 */ /* 0x0001e6000c101b0c */
.L_x_4:
[----:B------:R-:W-:Y:S05]  /*0300*/  BSYNC.RECONVERGENT B2 ;  /* 0x0000000000027941 */ /* 0x000fea0003800200 */
.L_x_3:
[----:B------:R-:W-:Y:S02]  /*0310*/  VIADD R14, R14, 0x1 ;  /* 0x000000010e0e7836 */ /* 0x000fe40000000000 */
[----:B------:R-:W-:Y:S01]  /*0320*/  VIADD R0, R0, 0x1 ;  /* 0x0000000100007836 */ /* 0x000fe20000000000 */
[----:B------:R-:W-:Y:S06]  /*0330*/  @P1 BRA `(.L_x_5) ;  /* 0xfffffffc00a41947 */ /* 0x000fec000383ffff */
[----:B------:R-:W-:Y:S05]  /*0340*/  BSYNC.RECONVERGENT B1 ;  /* 0x0000000000017941 */ /* 0x000fea0003800200 */
.L_x_2:
[----:B------:R-:W-:-:S07]  /*0350*/  VIADD R0, R14, 0x1 ;  /* 0x000000010e007836 */ /* 0x000fce0000000000 */
.L_x_1:
[----:B------:R-:W-:Y:S05]  /*0360*/  BSYNC.RECONVERGENT B0 ;  /* 0x0000000000007941 */ /* 0x000fea0003800200 */
.L_x_0:
[----:B------:R-:W2:Y:S02]  /*0370*/  LDC R9, c[0x0][0x398] ;  /* 0x0000e600ff097b82 */ /* 0x000ea40000000800 */
[----:B--2---:R-:W-:-:S04]  /*0380*/  IADD3 R12, PT, PT, -R12, -0x2, R9 ;  /* 0xfffffffe0c0c7810 */ /* 0x004fc80007ffe109 */
[----:B------:R-:W-:-:S13]  /*0390*/  ISETP.GE.U32.AND P0, PT, R12, 0x3, PT ;  /* 0x000000030c00780c */ /* 0x000fda0003f06070 */
[----:B------:R-:W-:Y:S05]  /*03a0*/  @!P0 EXIT ;  /* 0x000000000000894d */ /* 0x000fea0003800000 */
[----:B------:R-:W2:Y:S01]  /*03b0*/  LDCU.128 UR8, c[0x0][0x380] ;  /* 0x00007000ff0877ac */ /* 0x000ea20008000c00 */
[----:B------:R-:W3:Y:S01]  /*03c0*/  LDCU UR14, c[0x0][0x398] ;  /* 0x00007300ff0e77ac */ /* 0x000ee20008000800 */
[----:B--2---:R-:W-:Y:S02]  /*03d0*/  UIADD3 UR6, UP0, UPT, UR8, 0x10, URZ ;  /* 0x0000001008067890 */ /* 0x004fe4000ff1e0ff */
[----:B------:R-:W-:Y:S02]  /*03e0*/  UIADD3 UR4, UP1, UPT, UR10, 0x10, URZ ;  /* 0x000000100a047890 */ /* 0x000fe4000ff3e0ff */
[----:B------:R-:W-:Y:S02]  /*03f0*/  UIADD3.X UR7, UPT, UPT, URZ, UR9, URZ, UP0, !UPT ;  /* 0x00000009ff077290 */ /* 0x000fe400087fe4ff */
[----:B---3--:R-:W-:-:S12]  /*0400*/  UIADD3.X UR5, UPT, UPT, URZ, UR11, URZ, UP1, !UPT ;  /* 0x0000000bff057290 */ /* 0x008fd80008ffe4ff */
.L_x_14:
[----:B--2---:R-:W-:Y:S01]  /*0410*/  IMAD.U32 R8, RZ, RZ, UR6 ;  /* 0x00000006ff087e24 */ /* 0x004fe2000f8e00ff */
[----:B-1----:R-:W2:Y:S01]  /*0420*/  LDG.E.64 R10, desc[UR12][R2.64] ;  /* 0x0000000c020a7981 */ /* 0x002ea2000c1e1b00 */
[----:B------:R-:W-:Y:S02]  /*0430*/  IMAD.U32 R9, RZ, RZ, UR7 ;  /* 0x00000007ff097e24 */ /* 0x000fe4000f8e00ff */
[----:B------:R-:W-:-:S05]  /*0440*/  IMAD.WIDE R8, R0, 0x8, R8 ;  /* 0x0000000800087825 */ /* 0x000fca00078e0208 */
[----:B------:R-:W2:Y:S01]  /*0450*/  LDG.E.64 R12, desc[UR12][R8.64+-0x10] ;  /* 0xfffff00c080c7981 */ /* 0x000ea2000c1e1b00 */
[----:B------:R-:W-:Y:S01]  /*0460*/  BSSY.RECONVERGENT B0, `(.L_x_6) ;  /* 0x0000010000007945 */ /* 0x000fe20003800200 */
[----:B--2---:R-:W-:-:S04]  /*0470*/  ISETP.NE.U32.AND P0, PT, R10, R12, PT ;  /* 0x0000000c0a00720c */ /* 0x004fc80003f05070 */
[----:B------:R-:W-:Y:S01]  /*0480*/  ISETP.NE.AND.EX P0, PT, R11, R13, PT, P0 ;  /* 0x0000000d0b00720c */ /* 0x000fe20003f05300 */
[----:B------:R-:W-:Y:S02]  /*0490*/  IMAD.U32 R12, RZ, RZ, UR4 ;  /* 0x00000004ff0c7e24 */ /* 0x000fe4000f8e00ff */
[----:B------:R-:W-:Y:S02]  /*04a0*/  IMAD.U32 R13, RZ, RZ, UR5 ;  /* 0x00000005ff0d7e24 */ /* 0x000fe4000f8e00ff */
[----:B------:R-:W-:-:S08]  /*04b0*/  IMAD.WIDE R12, R0, 0x8, R12 ;  /* 0x00000008000c7825 */ /* 0x000fd000078e020c */
[----:B------:R-:W-:Y:S05]  /*04c0*/  @P0 BRA `(.L_x_7) ;  /* 0x0000000000240947 */ /* 0x000fea0003800000 */
[----:B------:R-:W2:Y:S04]  /*04d0*/  LDG.E.64 R14, desc[UR12][R4.64] ;  /* 0x0000000c040e7981 */ /* 0x000ea8000c1e1b00 */
[----:B0-----:R-:W2:Y:S02]  /*04e0*/  LDG.E.64 R16, desc[UR12][R12.64+-0x10] ;  /* 0xfffff00c0c107981 */ /* 0x001ea4000c1e1b00 */
[----:B--2---:R-:W-:-:S04]  /*04f0*/  ISETP.NE.U32.AND P0, PT, R14, R16, PT ;  /* 0x000000100e00720c */ /* 0x004fc80003f05070 */
[----:B------:R-:W-:-:S13]  /*0500*/  ISETP.NE.AND.EX P0, PT, R15, R17, PT, P0 ;  /* 0x000000110f00720c */ /* 0x000fda0003f05300 */
[----:B------:R-:W2:Y:S02]  /*0510*/  @!P0 LDG.E.64 R14, desc[UR12][R6.64] ;  /* 0x0000000c060e8981 */ /* 0x000ea4000c1e1b00 */
[----:B--2---:R-:W-:-:S05]  /*0520*/  @!P0 IADD3 R14, P1, PT, R14, 0x1, RZ ;  /* 0x000000010e0e8810 */ /* 0x004fca0007f3e0ff */
[----:B------:R-:W-:-:S05]  /*0530*/  @!P0 IMAD.X R15, RZ, RZ, R15, P1 ;  /* 0x000000ffff0f8224 */ /* 0x000fca00008e060f */
[----:B------:R1:W-:Y:S04]  /*0540*/  @!P0 STG.E.64 desc[UR12][R6.64], R14 ;  /* 0x0000000e06008986 */ /* 0x0003e8000c101b0c */
[----:B------:R1:W5:Y:S02]  /*0550*/  @!P0 LDG.E.64 R10, desc[UR12][R2.64] ;  /* 0x0000000c020a8981 */ /* 0x000364000c1e1b00 */
.L_x_7:
[----:B------:R-:W-:Y:S05]  /*0560*/  BSYNC.RECONVERGENT B0 ;  /* 0x0000000000007941 */ /* 0x000fea0003800200 */
.L_x_6:
[----:B-1----:R-:W2:Y:S01]  /*0570*/  LDG.E.64 R14, desc[UR12][R8.64+-0x8] ;  /* 0xfffff80c080e7981 */ /* 0x002ea2000c1e1b00 */
[----:B------:R-:W-:Y:S01]  /*0580*/  BSSY.RECONVERGENT B0, `(.L_x_8) ;  /* 0x000000d000007945 */ /* 0x000fe20003800200 */
[----:B--2--5:R-:W-:-:S04]  /*0590*/  ISETP.NE.U32.AND P0, PT, R10, R14, PT ;  /* 0x0000000e0a00720c */ /* 0x024fc80003f05070 */
[----:B------:R-:W-:-:S13]  /*05a0*/  ISETP.NE.AND.EX P0, PT, R11, R15, PT, P0 ;  /* 0x0000000f0b00720c */ /* 0x000fda0003f05300 */
        /* <DEDUP_REMOVED lines=10> */
.L_x_9:
[----:B------:R-:W-:Y:S05]  /*0650*/  BSYNC.RECONVERGENT B0 ;  /* 0x0000000000007941 */ /* 0x000fea0003800200 */
.L_x_8:
        /* <DEDUP_REMOVED lines=14> */
.L_x_11:
[----:B------:R-:W-:Y:S05]  /*0740*/  BSYNC.RECONVERGENT B0 ;  /* 0x0000000000007941 */ /* 0x000fea0003800200 */
.L_x_10:
[----:B------:R-:W2:Y:S01]  /*0750*/  LDG.E.64 R8, desc[UR12][R8.64+0x8] ;  /* 0x0000080c08087981 */ /* 0x000ea2000c1e1b00 */
[----:B------:R-:W-:Y:S01]  /*0760*/  VIADD R0, R0, 0x4 ;  /* 0x0000000400007836 */ /* 0x000fe20000000000 */
[----:B------:R-:W-:Y:S04]  /*0770*/  BSSY.RECONVERGENT B0, `(.L_x_12) ;  /* 0x000000e000007945 */ /* 0x000fe80003800200 */
[----:B------:R-:W-:Y:S02]  /*0780*/  ISETP.GE.AND P1, PT, R0, UR14, PT ;  /* 0x0000000e00007c0c */ /* 0x000fe4000bf26270 */
[----:B--2--5:R-:W-:-:S04]  /*0790*/  ISETP.NE.U32.AND P0, PT, R10, R8, PT ;  /* 0x000000080a00720c */ /* 0x024fc80003f05070 */
[----:B------:R-:W-:-:S13]  /*07a0*/  ISETP.NE.AND.EX P0, PT, R11, R9, PT, P0 ;  /* 0x000000090b00720c */ /* 0x000fda0003f05300 */
[----:B------:R-:W-:Y:S05]  /*07b0*/  @P0 BRA `(.L_x_13) ;  /* 0x0000000000240947 */ /* 0x000fea0003800000 */
[----:B------:R-:W2:Y:S04]  /*07c0*/  LDG.E.64 R12, desc[UR12][R12.64+0x8] ;  /* 0x0000080c0c0c7981 */ /* 0x000ea8000c1e1b00 */
        /* <DEDUP_REMOVED lines=8> */
.L_x_13:
[----:B------:R-:W-:Y:S05]  /*0850*/  BSYNC.RECONVERGENT B0 ;  /* 0x0000000000007941 */ /* 0x000fea0003800200 */
.L_x_12:
[----:B------:R-:W-:Y:S05]  /*0860*/  @!P1 BRA `(.L_x_14) ;  /* 0xfffffff800e89947 */ /* 0x000fea000383ffff */
[----:B------:R-:W-:Y:S05]  /*0870*/  EXIT ;  /* 0x000000000000794d */ /* 0x000fea0003800000 */
.L_x_15:
[----:B------:R-:W-:-:S00]  /*0880*/  BRA `(.L_x_15) ;  /* 0xfffffffc00fc7947 */ /* 0x000fc0000383ffff */
[----:B------:R-:W-:-:S00]  /*0890*/  NOP ;  /* 0x0000000000007918 */ /* 0x000fc00000000000 */
        /* <DEDUP_REMOVED lines=14> */
.L_x_36:


//--------------------- .text._Z6numDemPlS_llii   --------------------------
	.section	.text._Z6numDemPlS_llii,"ax",@progbits
	.align	128
        .global         _Z6numDemPlS_llii
        .type           _Z6numDemPlS_llii,@function
        .size           _Z6numDemPlS_llii,(.L_x_35 - _Z6numDemPlS_llii)
        .other          _Z6numDemPlS_llii,@"STO_CUDA_ENTRY STV_DEFAULT"
_Z6numDemPlS_llii:
.text._Z6numDemPlS_llii:
[----:B------:R-:W-:Y:S01]  /*0000*/  LDC R1, c[0x0][0x37c] ;  /* 0x0000df00ff017b82 */ /* 0x000fe20000000800 */
[----:B------:R-:W0:Y:S07]  /*0010*/  S2R R3, SR_TID.X ;  /* 0x0000000000037919 */ /* 0x000e2e0000002100 */
[----:B------:R-:W0:Y:S01]  /*0020*/  S2UR UR4, SR_CTAID.X ;  /* 0x00000000000479c3 */ /* 0x000e220000002500 */
[----:B------:R-:W1:Y:S07]  /*0030*/  LDCU.64 UR6, c[0x0][0x3a0] ;  /* 0x00007400ff0677ac */ /* 0x000e6e0008000a00 */
[----:B------:R-:W0:Y:S02]  /*0040*/  LDC R0, c[0x0][0x360] ;  /* 0x0000d800ff007b82 */ /* 0x000e240000000800 */
[----:B0-----:R-:W-:-:S04]  /*0050*/  IMAD R0, R0, UR4, R3 ;  /* 0x0000000400007c24 */ /* 0x001fc8000f8e0203 */
[----:B-1----:R-:W-:-:S05]  /*0060*/  VIADD R0, R0, UR7 ;  /* 0x0000000700007c36 */ /* 0x002fca0008000000 */
[----:B------:R-:W-:-:S13]  /*0070*/  ISETP.GE.AND P0, PT, R0, UR6, PT ;  /* 0x0000000600007c0c */ /* 0x000fda000bf06270 */
[----:B------:R-:W-:Y:S05]  /*0080*/  @P0 EXIT ;  /* 0x000000000000094d */ /* 0x000fea0003800000 */
[C---:B------:R-:W-:Y:S01]  /*0090*/  ISETP.GE.AND P0, PT, R0.reuse, 0x3, PT ;  /* 0x000000030000780c */ /* 0x040fe20003f06270 */
[----:B------:R-:W-:Y:S01]  /*00a0*/  VIADD R8, R0, 0x1 ;  /* 0x0000000100087836 */ /* 0x000fe20000000000 */
[----:B------:R-:W0:Y:S01]  /*00b0*/  LDCU.64 UR4, c[0x0][0x358] ;  /* 0x00006b00ff0477ac */ /* 0x000e220008000a00 */
[----:B------:R-:W-:Y:S01]  /*00c0*/  BSSY.RECONVERGENT B0, `(.L_x_16) ;  /* 0x000004c000007945 */ /* 0x000fe20003800200 */
[----:B------:R-:W-:Y:S02]  /*00d0*/  SHF.R.S32.HI R7, RZ, 0x1f, R0 ;  /* 0x0000001fff077819 */ /* 0x000fe40000011400 */
[----:B------:R-:W-:-:S07]  /*00e0*/  SHF.R.S32.HI R9, RZ, 0x1f, R8 ;  /* 0x0000001fff097819 */ /* 0x000fce0000011408 */
[----:B------:R-:W-:Y:S05]  /*00f0*/  @!P0 BRA `(.L_x_17) ;  /* 0x0000000400208947 */ /* 0x000fea0003800000 */
[----:B------:R-:W-:Y:S01]  /*0100*/  IMAD.MOV.U32 R3, RZ, RZ, 0x2 ;  /* 0x00000002ff037424 */ /* 0x000fe200078e00ff */
[----:B------:R-:W-:Y:S01]  /*0110*/  MOV R5, R7 ;  /* 0x0000000700057202 */ /* 0x000fe20000000f00 */
[----:B------:R-:W-:Y:S02]  /*0120*/  IMAD.MOV.U32 R2, RZ, RZ, RZ ;  /* 0x000000ffff027224 */ /* 0x000fe400078e00ff */
[----:B------:R-:W-:-:S07]  /*0130*/  IMAD.MOV.U32 R4, RZ, RZ, R0 ;  /* 0x000000ffff047224 */ /* 0x000fce00078e0000 */
.L_x_23:
[-C--:B------:R-:W-:Y:S01]  /*0140*/  IABS R14, R3.reuse ;  /* 0x00000003000e7213 */ /* 0x080fe20000000000 */
[----:B------:R-:W-:Y:S01]  /*0150*/  BSSY.RECONVERGENT B1, `(.L_x_18) ;  /* 0x000003d000017945 */ /* 0x000fe20003800200 */
[----:B------:R-:W-:Y:S02]  /*0160*/  IABS R15, R3 ;  /* 0x00000003000f7213 */ /* 0x000fe40000000000 */
[----:B------:R-:W1:Y:S01]  /*0170*/  I2F.U32.RP R12, R14 ;  /* 0x0000000e000c7306 */ /* 0x000e620000209000 */
[----:B------:R-:W-:Y:S02]  /*0180*/  ISETP.GE.AND P1, PT, R0, RZ, PT ;  /* 0x000000ff0000720c */ /* 0x000fe40003f26270 */
[----:B------:R-:W-:-:S05]  /*0190*/  IMAD.MOV R15, RZ, RZ, -R15 ;  /* 0x000000ffff0f7224 */ /* 0x000fca00078e0a0f */
[----:B-1----:R-:W1:Y:S02]  /*01a0*/  MUFU.RCP R12, R12 ;  /* 0x0000000c000c7308 */ /* 0x002e640000001000 */
[----:B-1----:R-:W-:Y:S01]  /*01b0*/  VIADD R10, R12, 0xffffffe ;  /* 0x0ffffffe0c0a7836 */ /* 0x002fe20000000000 */
[----:B------:R-:W-:-:S05]  /*01c0*/  IABS R12, R0 ;  /* 0x00000000000c7213 */ /* 0x000fca0000000000 */
[----:B------:R1:W2:Y:S02]  /*01d0*/  F2I.FTZ.U32.TRUNC.NTZ R11, R10 ;  /* 0x0000000a000b7305 */ /* 0x0002a4000021f000 */
[----:B-1----:R-:W-:Y:S02]  /*01e0*/  IMAD.MOV.U32 R10, RZ, RZ, RZ ;  /* 0x000000ffff0a7224 */ /* 0x002fe400078e00ff */
[----:B--2---:R-:W-:-:S04]  /*01f0*/  IMAD.MOV R13, RZ, RZ, -R11 ;  /* 0x000000ffff0d7224 */ /* 0x004fc800078e0a0b */
[----:B------:R-:W-:-:S04]  /*0200*/  IMAD R13, R13, R14, RZ ;  /* 0x0000000e0d0d7224 */ /* 0x000fc800078e02ff */
[----:B------:R-:W-:Y:S01]  /*0210*/  IMAD.HI.U32 R11, R11, R13, R10 ;  /* 0x0000000d0b0b7227 */ /* 0x000fe200078e000a */
[----:B------:R-:W-:Y:S02]  /*0220*/  MOV R13, R15 ;  /* 0x0000000f000d7202 */ /* 0x000fe40000000f00 */
[----:B------:R-:W-:-:S03]  /*0230*/  LOP3.LUT R10, RZ, R3, RZ, 0x33, !PT ;  /* 0x00000003ff0a7212 */ /* 0x000fc600078e33ff */
[----:B------:R-:W-:-:S04]  /*0240*/  IMAD.HI.U32 R11, R11, R12, RZ ;  /* 0x0000000c0b0b7227 */ /* 0x000fc800078e00ff */
[----:B------:R-:W-:-:S05]  /*0250*/  IMAD R11, R11, R13, R12 ;  /* 0x0000000d0b0b7224 */ /* 0x000fca00078e020c */
[----:B------:R-:W-:-:S13]  /*0260*/  ISETP.GT.U32.AND P0, PT, R14, R11, PT ;  /* 0x0000000b0e00720c */ /* 0x000fda0003f04070 */
[----:B------:R-:W-:-:S05]  /*0270*/  @!P0 IMAD.IADD R11, R11, 0x1, -R14 ;  /* 0x000000010b0b8824 */ /* 0x000fca00078e0a0e */
[----:B------:R-:W-:-:S13]  /*0280*/  ISETP.GT.U32.AND P0, PT, R14, R11, PT ;  /* 0x0000000b0e00720c */ /* 0x000fda0003f04070 */
[----:B------:R-:W-:Y:S01]  /*0290*/  @!P0 IMAD.IADD R11, R11, 0x1, -R14 ;  /* 0x000000010b0b8824 */ /* 0x000fe200078e0a0e */
[----:B------:R-:W-:-:S03]  /*02a0*/  ISETP.NE.AND P0, PT, R3, RZ, PT ;  /* 0x000000ff0300720c */ /* 0x000fc60003f05270 */
[----:B------:R-:W-:-:S05]  /*02b0*/  @!P1 IMAD.MOV R11, RZ, RZ, -R11 ;  /* 0x000000ffff0b9224 */ /* 0x000fca00078e0a0b */
[----:B------:R-:W-:-:S04]  /*02c0*/  SEL R11, R10, R11, !P0 ;  /* 0x0000000b0a0b7207 */ /* 0x000fc80004000000 */
[----:B------:R-:W-:-:S13]  /*02d0*/  ISETP.NE.AND P0, PT, R11, RZ, PT ;  /* 0x000000ff0b00720c */ /* 0x000fda0003f05270 */
[----:B------:R-:W-:Y:S05]  /*02e0*/  @P0 BRA `(.L_x_19) ;  /* 0x00000000008c0947 */ /* 0x000fea0003800000 */
[----:B------:R-:W-:Y:S01]  /*02f0*/  LOP3.LUT R4, R7, R2, RZ, 0xfc, !PT ;  /* 0x0000000207047212 */ /* 0x000fe200078efcff */
[----:B------:R-:W-:Y:S03]  /*0300*/  BSSY.RECONVERGENT B2, `(.L_x_20) ;  /* 0x0000019000027945 */ /* 0x000fe60003800200 */
[----:B------:R-:W-:-:S13]  /*0310*/  ISETP.NE.U32.AND P0, PT, R4, RZ, PT ;  /* 0x000000ff0400720c */ /* 0x000fda0003f05070 */
[----:B------:R-:W-:Y:S05]  /*0320*/  @P0 BRA `(.L_x_21) ;  /* 0x0000000000500947 */ /* 0x000fea0003800000 */
[----:B------:R-:W1:Y:S08]  /*0330*/  I2F.U32.RP R11, R3 ;  /* 0x00000003000b7306 */ /* 0x000e700000209000 */
[----:B-1----:R-:W1:Y:S02]  /*0340*/  MUFU.RCP R11, R11 ;  /* 0x0000000b000b7308 */ /* 0x002e640000001000 */
[----:B-1----:R-:W-:-:S06]  /*0350*/  VIADD R4, R11, 0xffffffe ;  /* 0x0ffffffe0b047836 */ /* 0x002fcc0000000000 */
[----:B------:R1:W2:Y:S02]  /*0360*/  F2I.FTZ.U32.TRUNC.NTZ R5, R4 ;  /* 0x0000000400057305 */ /* 0x0002a4000021f000 */
[----:B-1----:R-:W-:Y:S01]  /*0370*/  IMAD.MOV.U32 R4, RZ, RZ, RZ ;  /* 0x000000ffff047224 */ /* 0x002fe200078e00ff */
[----:B--2---:R-:W-:-:S05]  /*0380*/  IADD3 R12, PT, PT, RZ, -R5, RZ ;  /* 0x80000005ff0c7210 */ /* 0x004fca0007ffe0ff */
[----:B------:R-:W-:-:S04]  /*0390*/  IMAD R13, R12, R3, RZ ;  /* 0x000000030c0d7224 */ /* 0x000fc800078e02ff */
[----:B------:R-:W-:-:S06]  /*03a0*/  IMAD.HI.U32 R5, R5, R13, R4 ;  /* 0x0000000d05057227 */ /* 0x000fcc00078e0004 */
[----:B------:R-:W-:-:S04]  /*03b0*/  IMAD.HI.U32 R13, R5, R0, RZ ;  /* 0x00000000050d7227 */ /* 0x000fc800078e00ff */
[----:B------:R-:W-:Y:S02]  /*03c0*/  IMAD.MOV R12, RZ, RZ, -R13 ;  /* 0x000000ffff0c7224 */ /* 0x000fe400078e0a0d */
[----:B------:R-:W-:Y:S02]  /*03d0*/  IMAD.MOV.U32 R5, RZ, RZ, RZ ;  /* 0x000000ffff057224 */ /* 0x000fe400078e00ff */
[----:B------:R-:W-:-:S05]  /*03e0*/  IMAD R12, R3, R12, R0 ;  /* 0x0000000c030c7224 */ /* 0x000fca00078e0200 */
[----:B------:R-:W-:-:S13]  /*03f0*/  ISETP.GE.U32.AND P0, PT, R12, R3, PT ;  /* 0x000000030c00720c */ /* 0x000fda0003f06070 */
[----:B------:R-:W-:Y:S02]  /*0400*/  @P0 IMAD.IADD R12, R12, 0x1, -R3 ;  /* 0x000000010c0c0824 */ /* 0x000fe400078e0a03 */
[----:B------:R-:W-:Y:S01]  /*0410*/  @P0 VIADD R13, R13, 0x1 ;  /* 0x000000010d0d0836 */ /* 0x000fe20000000000 */
[----:B------:R-:W-:Y:S02]  /*0420*/  ISETP.NE.U32.AND P0, PT, R3, RZ, PT ;  /* 0x000000ff0300720c */ /* 0x000fe40003f05070 */
[----:B------:R-:W-:-:S13]  /*0430*/  ISETP.GE.U32.AND P1, PT, R12, R3, PT ;  /* 0x000000030c00720c */ /* 0x000fda0003f26070 */
[----:B------:R-:W-:-:S04]  /*0440*/  @P1 IADD3 R13, PT, PT, R13, 0x1, RZ ;  /* 0x000000010d0d1810 */ /* 0x000fc80007ffe0ff */
[----:B------:R-:W-:Y:S01]  /*0450*/  SEL R4, R10, R13, !P0 ;  /* 0x0000000d0a047207 */ /* 0x000fe20004000000 */
[----:B------:R-:W-:Y:S06]  /*0460*/  BRA `(.L_x_22) ;  /* 0x0000000000087947 */ /* 0x000fec0003800000 */
.L_x_21:
[----:B------:R-:W-:-:S07]  /*0470*/  MOV R10, 0x490 ;  /* 0x00000490000a7802 */ /* 0x000fce0000000f00 */
[----:B0-----:R-:W-:Y:S05]  /*0480*/  CALL.REL.NOINC `($__internal_1_$__cuda_sm20_div_u64) ;  /* 0x0000000c003c7944 */ /* 0x001fea0003c00000 */
.L_x_22:
[----:B0-----:R-:W-:Y:S05]  /*0490*/  BSYNC.RECONVERGENT B2 ;  /* 0x0000000000027941 */ /* 0x001fea0003800200 */
.L_x_20:
[C---:B------:R-:W-:Y:S02]  /*04a0*/  ISETP.NE.U32.AND P0, PT, R4.reuse, R3, PT ;  /* 0x000000030400720c */ /* 0x040fe40003f05070 */
[----:B------:R-:W-:Y:S02]  /*04b0*/  IADD3 R8, P1, P2, R4, R8, R3 ;  /* 0x0000000804087210 */ /* 0x000fe40007a3e003 */
[C---:B------:R-:W-:Y:S02]  /*04c0*/  ISETP.NE.AND.EX P0, PT, R5.reuse, R2, PT, P0 ;  /* 0x000000020500720c */ /* 0x040fe40003f05300 */
[----:B------:R-:W-:Y:S02]  /*04d0*/  IADD3.X R9, PT, PT, R5, R9, R2, P1, P2 ;  /* 0x0000000905097210 */ /* 0x000fe40000fe4402 */
[----:B------:R-:W-:Y:S02]  /*04e0*/  SEL R11, R3, RZ, !P0 ;  /* 0x000000ff030b7207 */ /* 0x000fe40004000000 */
[----:B------:R-:W-:-:S02]  /*04f0*/  SEL R10, R2, RZ, !P0 ;  /* 0x000000ff020a7207 */ /* 0x000fc40004000000 */
[----:B------:R-:W-:-:S05]  /*0500*/  IADD3 R8, P3, PT, R8, -R11, RZ ;  /* 0x8000000b08087210 */ /* 0x000fca0007f7e0ff */
[----:B------:R-:W-:-:S08]  /*0510*/  IMAD.X R9, R9, 0x1, ~R10, P3 ;  /* 0x0000000109097824 */ /* 0x000fd000018e0e0a */
.L_x_19:
[----:B0-----:R-:W-:Y:S05]  /*0520*/  BSYNC.RECONVERGENT B1 ;  /* 0x0000000000017941 */ /* 0x001fea0003800200 */
.L_x_18:
[----:B------:R-:W-:-:S05]  /*0530*/  IADD3 R3, P0, PT, R3, 0x1, RZ ;  /* 0x0000000103037810 */ /* 0x000fca0007f1e0ff */
[----:B------:R-:W-:Y:S01]  /*0540*/  IMAD.X R2, RZ, RZ, R2, P0 ;  /* 0x000000ffff027224 */ /* 0x000fe200000e0602 */
[----:B------:R-:W-:-:S04]  /*0550*/  ISETP.GE.U32.AND P0, PT, R3, R4, PT ;  /* 0x000000040300720c */ /* 0x000fc80003f06070 */
[----:B------:R-:W-:-:S13]  /*0560*/  ISETP.GE.AND.EX P0, PT, R2, R5, PT, P0 ;  /* 0x000000050200720c */ /* 0x000fda0003f06300 */
[----:B------:R-:W-:Y:S05]  /*0570*/  @!P0 BRA `(.L_x_23) ;  /* 0xfffffff800f08947 */ /* 0x000fea000383ffff */
.L_x_17:
[----:B0-----:R-:W-:Y:S05]  /*0580*/  BSYNC.RECONVERGENT B0 ;  /* 0x0000000000007941 */ /* 0x001fea0003800200 */
.L_x_16:
[----:B------:R-:W0:Y:S01]  /*0590*/  LDCU.64 UR6, c[0x0][0x390] ;  /* 0x00007200ff0677ac */ /* 0x000e220008000a00 */
[----:B------:R-:W-:Y:S01]  /*05a0*/  MOV R6, R0 ;  /* 0x0000000000067202 */ /* 0x000fe20000000f00 */
[----:B------:R-:W1:Y:S01]  /*05b0*/  LDCU.128 UR8, c[0x0][0x380] ;  /* 0x00007000ff0877ac */ /* 0x000e620008000c00 */
[----:B0-----:R-:W-:-:S04]  /*05c0*/  IADD3 R3, P0, PT, R0, -UR6, RZ ;  /* 0x8000000600037c10 */ /* 0x001fc8000ff1e0ff */
[----:B------:R-:W-:Y:S01]  /*05d0*/  IADD3.X R4, PT, PT, R7, ~UR7, RZ, P0, !PT ;  /* 0x8000000707047c10 */ /* 0x000fe200087fe4ff */
[----:B------:R-:W-:-:S03]  /*05e0*/  IMAD.SHL.U32 R2, R3, 0x8, RZ ;  /* 0x0000000803027824 */ /* 0x000fc600078e00ff */
[----:B------:R-:W-:Y:S02]  /*05f0*/  SHF.L.U64.HI R3, R3, 0x3, R4 ;  /* 0x0000000303037819 */ /* 0x000fe40000010204 */
[C---:B-1----:R-:W-:Y:S02]  /*0600*/  IADD3 R4, P0, PT, R2.reuse, UR8, RZ ;  /* 0x0000000802047c10 */ /* 0x042fe4000ff1e0ff */
[----:B------:R-:W-:Y:S02]  /*0610*/  IADD3 R2, P1, PT, R2, UR10, RZ ;  /* 0x0000000a02027c10 */ /* 0x000fe4000ff3e0ff */
[C---:B------:R-:W-:Y:S02]  /*0620*/  IADD3.X R5, PT, PT, R3.reuse, UR9, RZ, P0, !PT ;  /* 0x0000000903057c10 */ /* 0x040fe400087fe4ff */
[----:B------:R-:W-:-:S03]  /*0630*/  IADD3.X R3, PT, PT, R3, UR11, RZ, P1, !PT ;  /* 0x0000000b03037c10 */ /* 0x000fc60008ffe4ff */
[----:B------:R0:W-:Y:S04]  /*0640*/  STG.E.64 desc[UR4][R4.64], R8 ;  /* 0x0000000804007986 */ /* 0x0001e8000c101b04 */
[----:B------:R0:W-:Y:S04]  /*0650*/  STG.E.64 desc[UR4][R2.64], R6 ;  /* 0x0000000602007986 */ /* 0x0001e8000c101b04 */
[----:B------:R-:W2:Y:S01]  /*0660*/  LDG.E.64 R12, desc[UR4][R4.64] ;  /* 0x00000004040c7981 */ /* 0x000ea2000c1e1b00 */
[----:B------:R-:W-:Y:S01]  /*0670*/  BSSY.RECONVERGENT B0, `(.L_x_24) ;  /* 0x000001e000007945 */ /* 0x000fe20003800200 */
[----:B--2---:R-:W-:-:S13]  /*0680*/  ISETP.NE.AND P0, PT, R12, RZ, PT ;  /* 0x000000ff0c00720c */ /* 0x004fda0003f05270 */
[----:B0-----:R-:W-:Y:S05]  /*0690*/  @!P0 BRA `(.L_x_25) ;  /* 0x00000000006c8947 */ /* 0x001fea0003800000 */
[----:B------:R-:W-:-:S07]  /*06a0*/  IMAD.MOV.U32 R8, RZ, RZ, R12 ;  /* 0x000000ffff087224 */ /* 0x000fce00078e000c */
.L_x_26:
[-C--:B------:R-:W-:Y:S02]  /*06b0*/  IABS R10, R8.reuse ;  /* 0x00000008000a7213 */ /* 0x080fe40000000000 */
[----:B------:R-:W-:Y:S02]  /*06c0*/  IABS R15, R8 ;  /* 0x00000008000f7213 */ /* 0x000fe40000000000 */
[----:B------:R-:W0:Y:S01]  /*06d0*/  I2F.RP R9, R10 ;  /* 0x0000000a00097306 */ /* 0x000e220000209400 */
[----:B------:R-:W-:Y:S02]  /*06e0*/  IABS R14, R0 ;  /* 0x00000000000e7213 */ /* 0x000fe40000000000 */
[----:B------:R-:W-:Y:S01]  /*06f0*/  ISETP.GE.AND P2, PT, R0, RZ, PT ;  /* 0x000000ff0000720c */ /* 0x000fe20003f46270 */
[----:B------:R-:W-:-:S04]  /*0700*/  IMAD.MOV.U32 R0, RZ, RZ, R8 ;  /* 0x000000ffff007224 */ /* 0x000fc800078e0008 */
[----:B0-----:R-:W0:Y:S02]  /*0710*/  MUFU.RCP R9, R9 ;  /* 0x0000000900097308 */ /* 0x001e240000001000 */
[----:B0-----:R-:W-:Y:S02]  /*0720*/  VIADD R6, R9, 0xffffffe ;  /* 0x0ffffffe09067836 */ /* 0x001fe40000000000 */
[----:B------:R-:W-:-:S04]  /*0730*/  IMAD.MOV R9, RZ, RZ, -R15 ;  /* 0x000000ffff097224 */ /* 0x000fc800078e0a0f */
[----:B------:R0:W1:Y:S02]  /*0740*/  F2I.FTZ.U32.TRUNC.NTZ R7, R6 ;  /* 0x0000000600077305 */ /* 0x000064000021f000 */
[----:B0-----:R-:W-:Y:S02]  /*0750*/  HFMA2 R6, -RZ, RZ, 0, 0 ;  /* 0x00000000ff067431 */ /* 0x001fe400000001ff */
[----:B-1----:R-:W-:-:S04]  /*0760*/  IMAD.MOV R11, RZ, RZ, -R7 ;  /* 0x000000ffff0b7224 */ /* 0x002fc800078e0a07 */
[----:B------:R-:W-:-:S04]  /*0770*/  IMAD R11, R11, R10, RZ ;  /* 0x0000000a0b0b7224 */ /* 0x000fc800078e02ff */
[----:B------:R-:W-:-:S06]  /*0780*/  IMAD.HI.U32 R7, R7, R11, R6 ;  /* 0x0000000b07077227 */ /* 0x000fcc00078e0006 */
[----:B------:R-:W-:-:S04]  /*0790*/  IMAD.HI.U32 R7, R7, R14, RZ ;  /* 0x0000000e07077227 */ /* 0x000fc800078e00ff */
[----:B------:R-:W-:-:S05]  /*07a0*/  IMAD R7, R7, R9, R14 ;  /* 0x0000000907077224 */ /* 0x000fca00078e020e */
[----:B------:R-:W-:-:S13]  /*07b0*/  ISETP.GT.U32.AND P0, PT, R10, R7, PT ;  /* 0x000000070a00720c */ /* 0x000fda0003f04070 */
[----:B------:R-:W-:Y:S01]  /*07c0*/  @!P0 IMAD.IADD R7, R7, 0x1, -R10 ;  /* 0x0000000107078824 */ /* 0x000fe200078e0a0a */
[----:B------:R-:W-:-:S04]  /*07d0*/  ISETP.NE.AND P0, PT, R8, RZ, PT ;  /* 0x000000ff0800720c */ /* 0x000fc80003f05270 */
[----:B------:R-:W-:-:S13]  /*07e0*/  ISETP.GT.U32.AND P1, PT, R10, R7, PT ;  /* 0x000000070a00720c */ /* 0x000fda0003f24070 */
[----:B------:R-:W-:-:S04]  /*07f0*/  @!P1 IMAD.IADD R7, R7, 0x1, -R10 ;  /* 0x0000000107079824 */ /* 0x000fc800078e0a0a */
[----:B------:R-:W-:Y:S01]  /*0800*/  @!P2 IMAD.MOV R7, RZ, RZ, -R7 ;  /* 0x000000ffff07a224 */ /* 0x000fe200078e0a07 */
[----:B------:R-:W-:-:S04]  /*0810*/  @!P0 LOP3.LUT R7, RZ, R8, RZ, 0x33, !PT ;  /* 0x00000008ff078212 */ /* 0x000fc800078e33ff */
[----:B------:R-:W-:Y:S02]  /*0820*/  ISETP.NE.AND P0, PT, R7, RZ, PT ;  /* 0x000000ff0700720c */ /* 0x000fe40003f05270 */
[----:B------:R-:W-:-:S11]  /*0830*/  MOV R8, R7 ;  /* 0x0000000700087202 */ /* 0x000fd60000000f00 */
[----:B------:R-:W-:Y:S05]  /*0840*/  @P0 BRA `(.L_x_26) ;  /* 0xfffffffc00980947 */ /* 0x000fea000383ffff */
.L_x_25:
[----:B------:R-:W-:Y:S05]  /*0850*/  BSYNC.RECONVERGENT B0 ;  /* 0x0000000000007941 */ /* 0x000fea0003800200 */
.L_x_24:
[----:B------:R-:W-:Y:S01]  /*0860*/  SHF.R.S32.HI R8, RZ, 0x1f, R0 ;  /* 0x0000001fff087819 */ /* 0x000fe20000011400 */
[----:B------:R-:W-:Y:S03]  /*0870*/  BSSY.RECONVERGENT B0, `(.L_x_27) ;  /* 0x000001b000007945 */ /* 0x000fe60003800200 */
[----:B------:R-:W-:-:S04]  /*0880*/  LOP3.LUT R6, R13, R8, RZ, 0xfc, !PT ;  /* 0x000000080d067212 */ /* 0x000fc800078efcff */
[----:B------:R-:W-:-:S13]  /*0890*/  ISETP.NE.U32.AND P0, PT, R6, RZ, PT ;  /* 0x000000ff0600720c */ /* 0x000fda0003f05070 */
[----:B------:R-:W-:Y:S05]  /*08a0*/  @P0 BRA `(.L_x_28) ;  /* 0x0000000000500947 */ /* 0x000fea0003800000 */
[----:B------:R-:W0:Y:S01]  /*08b0*/  I2F.U32.RP R9, R0 ;  /* 0x0000000000097306 */ /* 0x000e220000209000 */
[----:B------:R-:W-:-:S07]  /*08c0*/  ISETP.NE.U32.AND P2, PT, R0, RZ, PT ;  /* 0x000000ff0000720c */ /* 0x000fce0003f45070 */
[----:B0-----:R-:W0:Y:S02]  /*08d0*/  MUFU.RCP R9, R9 ;  /* 0x0000000900097308 */ /* 0x001e240000001000 */
[----:B0-----:R-:W-:-:S06]  /*08e0*/  VIADD R6, R9, 0xffffffe ;  /* 0x0ffffffe09067836 */ /* 0x001fcc0000000000 */
[----:B------:R0:W1:Y:S02]  /*08f0*/  F2I.FTZ.U32.TRUNC.NTZ R7, R6 ;  /* 0x0000000600077305 */ /* 0x000064000021f000 */
[----:B0-----:R-:W-:Y:S02]  /*0900*/  IMAD.MOV.U32 R6, RZ, RZ, RZ ;  /* 0x000000ffff067224 */ /* 0x001fe400078e00ff */
[----:B-1----:R-:W-:-:S04]  /*0910*/  IMAD.MOV R11, RZ, RZ, -R7 ;  /* 0x000000ffff0b7224 */ /* 0x002fc800078e0a07 */
[----:B------:R-:W-:-:S04]  /*0920*/  IMAD R11, R11, R0, RZ ;  /* 0x000000000b0b7224 */ /* 0x000fc800078e02ff */
[----:B------:R-:W-:-:S06]  /*0930*/  IMAD.HI.U32 R7, R7, R11, R6 ;  /* 0x0000000b07077227 */ /* 0x000fcc00078e0006 */
[----:B------:R-:W-:-:S04]  /*0940*/  IMAD.HI.U32 R6, R7, R12, RZ ;  /* 0x0000000c07067227 */ /* 0x000fc800078e00ff */
[----:B------:R-:W-:Y:S02]  /*0950*/  IMAD.MOV R13, RZ, RZ, -R6 ;  /* 0x000000ffff0d7224 */ /* 0x000fe400078e0a06 */
[----:B------:R-:W-:Y:S02]  /*0960*/  IMAD.MOV.U32 R7, RZ, RZ, RZ ;  /* 0x000000ffff077224 */ /* 0x000fe400078e00ff */
[----:B------:R-:W-:-:S05]  /*0970*/  IMAD R13, R0, R13, R12 ;  /* 0x0000000d000d7224 */ /* 0x000fca00078e020c */
[----:B------:R-:W-:-:S13]  /*0980*/  ISETP.GE.U32.AND P0, PT, R13, R0, PT ;  /* 0x000000000d00720c */ /* 0x000fda0003f06070 */
[----:B------:R-:W-:Y:S01]  /*0990*/  @P0 IADD3 R13, PT, PT, R13, -R0, RZ ;  /* 0x800000000d0d0210 */ /* 0x000fe20007ffe0ff */
[----:B------:R-:W-:-:S03]  /*09a0*/  @P0 VIADD R6, R6, 0x1 ;  /* 0x0000000106060836 */ /* 0x000fc60000000000 */
[----:B------:R-:W-:-:S13]  /*09b0*/  ISETP.GE.U32.AND P1, PT, R13, R0, PT ;  /* 0x000000000d00720c */ /* 0x000fda0003f26070 */
[----:B------:R-:W-:Y:S01]  /*09c0*/  @P1 VIADD R6, R6, 0x1 ;  /* 0x0000000106061836 */ /* 0x000fe20000000000 */
[----:B------:R-:W-:Y:S01]  /*09d0*/  @!P2 LOP3.LUT R6, RZ, R0, RZ, 0x33, !PT ;  /* 0x00000000ff06a212 */ /* 0x000fe200078e33ff */
[----:B------:R-:W-:Y:S06]  /*09e0*/  BRA `(.L_x_29) ;  /* 0x00000000000c7947 */ /* 0x000fec0003800000 */
.L_x_28:
[----:B------:R-:W-:Y:S01]  /*09f0*/  IMAD.MOV.U32 R9, RZ, RZ, R13 ;  /* 0x000000ffff097224 */ /* 0x000fe200078e000d */
[----:B------:R-:W-:-:S07]  /*0a00*/  MOV R10, 0xa20 ;  /* 0x00000a20000a7802 */ /* 0x000fce0000000f00 */
[----:B------:R-:W-:Y:S05]  /*0a10*/  CALL.REL.NOINC `($__internal_0_$__cuda_sm20_div_s64) ;  /* 0x00000000008c7944 */ /* 0x000fea0003c00000 */
.L_x_29:
[----:B------:R-:W-:Y:S05]  /*0a20*/  BSYNC.RECONVERGENT B0 ;  /* 0x0000000000007941 */ /* 0x000fea0003800200 */
.L_x_27:
[----:B------:R0:W-:Y:S04]  /*0a30*/  STG.E.64 desc[UR4][R4.64], R6 ;  /* 0x0000000604007986 */ /* 0x0001e8000c101b04 */
[----:B------:R-:W2:Y:S01]  /*0a40*/  LDG.E.64 R12, desc[UR4][R2.64] ;  /* 0x00000004020c7981 */ /* 0x000ea2000c1e1b00 */
[----:B------:R-:W-:Y:S01]  /*0a50*/  BSSY.RECONVERGENT B0, `(.L_x_30) ;  /* 0x000001d000007945 */ /* 0x000fe20003800200 */
[----:B--2---:R-:W-:-:S04]  /*0a60*/  LOP3.LUT R9, R13, R8, RZ, 0xfc, !PT ;  /* 0x000000080d097212 */ /* 0x004fc800078efcff */
[----:B------:R-:W-:-:S13]  /*0a70*/  ISETP.NE.U32.AND P0, PT, R9, RZ, PT ;  /* 0x000000ff0900720c */ /* 0x000fda0003f05070 */
[----:B0-----:R-:W-:Y:S05]  /*0a80*/  @P0 BRA `(.L_x_31) ;  /* 0x0000000000500947 */ /* 0x001fea0003800000 */
[----:B------:R-:W0:Y:S01]  /*0a90*/  I2F.U32.RP R6, R0 ;  /* 0x0000000000067306 */ /* 0x000e220000209000 */
[----:B------:R-:W-:Y:S01]  /*0aa0*/  IMAD.MOV.U32 R4, RZ, RZ, RZ ;  /* 0x000000ffff047224 */ /* 0x000fe200078e00ff */
[----:B------:R-:W-:-:S06]  /*0ab0*/  ISETP.NE.U32.AND P2, PT, R0, RZ, PT ;  /* 0x000000ff0000720c */ /* 0x000fcc0003f45070 */
[----:B0-----:R-:W0:Y:S02]  /*0ac0*/  MUFU.RCP R6, R6 ;  /* 0x0000000600067308 */ /* 0x001e240000001000 */
[----:B0-----:R-:W-:-:S06]  /*0ad0*/  IADD3 R5, PT, PT, R6, 0xffffffe, RZ ;  /* 0x0ffffffe06057810 */ /* 0x001fcc0007ffe0ff */
[----:B------:R-:W0:Y:S02]  /*0ae0*/  F2I.FTZ.U32.TRUNC.NTZ R5, R5 ;  /* 0x0000000500057305 */ /* 0x000e24000021f000 */
[----:B0-----:R-:W-:-:S04]  /*0af0*/  IMAD.MOV R7, RZ, RZ, -R5 ;  /* 0x000000ffff077224 */ /* 0x001fc800078e0a05 */
[----:B------:R-:W-:-:S04]  /*0b00*/  IMAD R7, R7, R0, RZ ;  /* 0x0000000007077224 */ /* 0x000fc800078e02ff */
[----:B------:R-:W-:-:S04]  /*0b10*/  IMAD.HI.U32 R7, R5, R7, R4 ;  /* 0x0000000705077227 */ /* 0x000fc800078e0004 */
[----:B------:R-:W-:Y:S02]  /*0b20*/  IMAD.MOV.U32 R5, RZ, RZ, RZ ;  /* 0x000000ffff057224 */ /* 0x000fe400078e00ff */
[----:B------:R-:W-:-:S04]  /*0b30*/  IMAD.HI.U32 R4, R7, R12, RZ ;  /* 0x0000000c07047227 */ /* 0x000fc800078e00ff */
[----:B------:R-:W-:-:S04]  /*0b40*/  IMAD.MOV R13, RZ, RZ, -R4 ;  /* 0x000000ffff0d7224 */ /* 0x000fc800078e0a04 */
[----:B------:R-:W-:-:S05]  /*0b50*/  IMAD R13, R0, R13, R12 ;  /* 0x0000000d000d7224 */ /* 0x000fca00078e020c */
[----:B------:R-:W-:-:S13]  /*0b60*/  ISETP.GE.U32.AND P0, PT, R13, R0, PT ;  /* 0x000000000d00720c */ /* 0x000fda0003f06070 */
[----:B------:R-:W-:Y:S01]  /*0b70*/  @P0 IMAD.IADD R13, R13, 0x1, -R0 ;  /* 0x000000010d0d0824 */ /* 0x000fe200078e0a00 */
[----:B------:R-:W-:-:S04]  /*0b80*/  @P0 IADD3 R4, PT, PT, R4, 0x1, RZ ;  /* 0x0000000104040810 */ /* 0x000fc80007ffe0ff */
[----:B------:R-:W-:-:S13]  /*0b90*/  ISETP.GE.U32.AND P1, PT, R13, R0, PT ;  /* 0x000000000d00720c */ /* 0x000fda0003f26070 */
[----:B------:R-:W-:Y:S01]  /*0ba0*/  @P1 VIADD R4, R4, 0x1 ;  /* 0x0000000104041836 */ /* 0x000fe20000000000 */
[----:B------:R-:W-:Y:S01]  /*0bb0*/  @!P2 LOP3.LUT R4, RZ, R0, RZ, 0x33, !PT ;  /* 0x00000000ff04a212 */ /* 0x000fe200078e33ff */
[----:B------:R-:W-:Y:S06]  /*0bc0*/  BRA `(.L_x_32) ;  /* 0x0000000000147947 */ /* 0x000fec0003800000 */
.L_x_31:
[----:B------:R-:W-:Y:S01]  /*0bd0*/  IMAD.MOV.U32 R9, RZ, RZ, R13 ;  /* 0x000000ffff097224 */ /* 0x000fe200078e000d */
[----:B------:R-:W-:-:S07]  /*0be0*/  MOV R10, 0xc00 ;  /* 0x00000c00000a7802 */ /* 0x000fce0000000f00 */
[----:B------:R-:W-:Y:S05]  /*0bf0*/  CALL.REL.NOINC `($__internal_0_$__cuda_sm20_div_s64) ;  /* 0x0000000000147944 */ /* 0x000fea0003c00000 */
[----:B------:R-:W-:Y:S01]  /*0c00*/  IMAD.MOV.U32 R4, RZ, RZ, R6 ;  /* 0x000000ffff047224 */ /* 0x000fe200078e0006 */
[----:B------:R-:W-:-:S07]  /*0c10*/  MOV R5, R7 ;  /* 0x0000000700057202 */ /* 0x000fce0000000f00 */
.L_x_32:
[----:B------:R-:W-:Y:S05]  /*0c20*/  BSYNC.RECONVERGENT B0 ;  /* 0x0000000000007941 */ /* 0x000fea0003800200 */
.L_x_30:
[----:B------:R-:W-:Y:S01]  /*0c30*/  STG.E.64 desc[UR4][R2.64], R4 ;  /* 0x0000000402007986 */ /* 0x000fe2000c101b04 */
[----:B------:R-:W-:Y:S05]  /*0c40*/  EXIT ;  /* 0x000000000000794d */ /* 0x000fea0003800000 */
        .weak           $__internal_0_$__cuda_sm20_div_s64
        .type           $__internal_0_$__cuda_sm20_div_s64,@function
        .size           $__internal_0_$__cuda_sm20_div_s64,($__internal_1_$__cuda_sm20_div_u64 - $__internal_0_$__cuda_sm20_div_s64)
$__internal_0_$__cuda_sm20_div_s64:
[-C--:B------:R-:W-:Y:S02]  /*0c50*/  IADD3 R7, P1, PT, RZ, -R0.reuse, RZ ;  /* 0x80000000ff077210 */ /* 0x080fe40007f3e0ff */
[----:B------:R-:W-:Y:S02]  /*0c60*/  ISETP.GE.AND P0, PT, R8, RZ, PT ;  /* 0x000000ff0800720c */ /* 0x000fe40003f06270 */
[----:B------:R-:W-:Y:S01]  /*0c70*/  ISETP.GE.AND P3, PT, R9, RZ, PT ;  /* 0x000000ff0900720c */ /* 0x000fe20003f66270 */
[----:B------:R-:W-:Y:S01]  /*0c80*/  IMAD.X R11, RZ, RZ, ~R8, P1 ;  /* 0x000000ffff0b7224 */ /* 0x000fe200008e0e08 */
[----:B------:R-:W-:-:S04]  /*0c90*/  SEL R6, R7, R0, !P0 ;  /* 0x0000000007067207 */ /* 0x000fc80004000000 */
[----:B------:R-:W-:-:S04]  /*0ca0*/  SEL R7, R11, R8, !P0 ;  /* 0x000000080b077207 */ /* 0x000fc80004000000 */
[----:B------:R-:W0:Y:S08]  /*0cb0*/  I2F.U64.RP R11, R6 ;  /* 0x00000006000b7312 */ /* 0x000e300000309000 */
[----:B0-----:R-:W0:Y:S02]  /*0cc0*/  MUFU.RCP R11, R11 ;  /* 0x0000000b000b7308 */ /* 0x001e240000001000 */
[----:B0-----:R-:W-:-:S06]  /*0cd0*/  VIADD R14, R11, 0x1ffffffe ;  /* 0x1ffffffe0b0e7836 */ /* 0x001fcc0000000000 */
[----:B------:R-:W0:Y:S02]  /*0ce0*/  F2I.U64.TRUNC R14, R14 ;  /* 0x0000000e000e7311 */ /* 0x000e24000020d800 */
[----:B0-----:R-:W-:-:S04]  /*0cf0*/  IMAD.WIDE.U32 R16, R14, R6, RZ ;  /* 0x000000060e107225 */ /* 0x001fc800078e00ff */
[C---:B------:R-:W-:Y:S01]  /*0d00*/  IMAD R13, R14.reuse, R7, R17 ;  /* 0x000000070e0d7224 */ /* 0x040fe200078e0211 */
[----:B------:R-:W-:Y:S01]  /*0d10*/  IADD3 R19, P0, PT, RZ, -R16, RZ ;  /* 0x80000010ff137210 */ /* 0x000fe20007f1e0ff */
[----:B------:R-:W-:Y:S02]  /*0d20*/  IMAD.MOV.U32 R17, RZ, RZ, R14 ;  /* 0x000000ffff117224 */ /* 0x000fe400078e000e */
[----:B------:R-:W-:Y:S02]  /*0d30*/  IMAD R13, R15, R6, R13 ;  /* 0x000000060f0d7224 */ /* 0x000fe400078e020d */
[----:B------:R-:W-:-:S04]  /*0d40*/  IMAD.HI.U32 R16, R14, R19, RZ ;  /* 0x000000130e107227 */ /* 0x000fc800078e00ff */
[----:B------:R-:W-:-:S04]  /*0d50*/  IMAD.X R13, RZ, RZ, ~R13, P0 ;  /* 0x000000ffff0d7224 */ /* 0x000fc800000e0e0d */
[----:B------:R-:W-:-:S04]  /*0d60*/  IMAD.WIDE.U32 R16, P0, R14, R13, R16 ;  /* 0x0000000d0e107225 */ /* 0x000fc80007800010 */
[C---:B------:R-:W-:Y:S02]  /*0d70*/  IMAD R11, R15.reuse, R13, RZ ;  /* 0x0000000d0f0b7224 */ /* 0x040fe400078e02ff */
[----:B------:R-:W-:-:S04]  /*0d80*/  IMAD.HI.U32 R16, P1, R15, R19, R16 ;  /* 0x000000130f107227 */ /* 0x000fc80007820010 */
[----:B------:R-:W-:Y:S01]  /*0d90*/  IMAD.HI.U32 R13, R15, R13, RZ ;  /* 0x0000000d0f0d7227 */ /* 0x000fe200078e00ff */
[----:B------:R-:W-:-:S04]  /*0da0*/  IADD3 R17, P2, PT, R11, R16, RZ ;  /* 0x000000100b117210 */ /* 0x000fc80007f5e0ff */
[----:B------:R-:W-:Y:S01]  /*0db0*/  IADD3.X R13, PT, PT, R13, R15, RZ, P0, !PT ;  /* 0x0000000f0d0d7210 */ /* 0x000fe200007fe4ff */
[----:B------:R-:W-:-:S03]  /*0dc0*/  IMAD.WIDE.U32 R14, R17, R6, RZ ;  /* 0x00000006110e7225 */ /* 0x000fc600078e00ff */
[----:B------:R-:W-:Y:S01]  /*0dd0*/  IADD3.X R13, PT, PT, RZ, RZ, R13, P2, P1 ;  /* 0x000000ffff0d7210 */ /* 0x000fe200017e240d */
[----:B------:R-:W-:Y:S01]  /*0de0*/  IMAD R11, R17, R7, R15 ;  /* 0x00000007110b7224 */ /* 0x000fe200078e020f */
[----:B------:R-:W-:-:S03]  /*0df0*/  IADD3 R15, P0, PT, RZ, -R14, RZ ;  /* 0x8000000eff0f7210 */ /* 0x000fc60007f1e0ff */
[----:B------:R-:W-:Y:S02]  /*0e00*/  IMAD R11, R13, R6, R11 ;  /* 0x000000060d0b7224 */ /* 0x000fe400078e020b */
[----:B------:R-:W-:-:S04]  /*0e10*/  IMAD.HI.U32 R16, R17, R15, RZ ;  /* 0x0000000f11107227 */ /* 0x000fc800078e00ff */
[----:B------:R-:W-:Y:S01]  /*0e20*/  IMAD.X R18, RZ, RZ, ~R11, P0 ;  /* 0x000000ffff127224 */ /* 0x000fe200000e0e0b */
[----:B------:R-:W-:-:S03]  /*0e30*/  IADD3 R11, P4, PT, RZ, -R12, RZ ;  /* 0x8000000cff0b7210 */ /* 0x000fc60007f9e0ff */
[----:B------:R-:W-:Y:S01]  /*0e40*/  IMAD.WIDE.U32 R16, P0, R17, R18, R16 ;  /* 0x0000001211107225 */ /* 0x000fe20007800010 */
[----:B------:R-:W-:-:S03]  /*0e50*/  SEL R11, R11, R12, !P3 ;  /* 0x0000000c0b0b7207 */ /* 0x000fc60005800000 */
[----:B------:R-:W-:-:S04]  /*0e60*/  IMAD.HI.U32 R14, P1, R13, R15, R16 ;  /* 0x0000000f0d0e7227 */ /* 0x000fc80007820010 */
[CC--:B------:R-:W-:Y:S02]  /*0e70*/  IMAD R15, R13.reuse, R18.reuse, RZ ;  /* 0x000000120d0f7224 */ /* 0x0c0fe400078e02ff */
[----:B------:R-:W-:-:S03]  /*0e80*/  IMAD.HI.U32 R18, R13, R18, RZ ;  /* 0x000000120d127227 */ /* 0x000fc600078e00ff */
[----:B------:R-:W-:Y:S01]  /*0e90*/  IADD3 R14, P2, PT, R15, R14, RZ ;  /* 0x0000000e0f0e7210 */ /* 0x000fe20007f5e0ff */
[----:B------:R-:W-:Y:S02]  /*0ea0*/  IMAD.X R16, RZ, RZ, ~R9, P4 ;  /* 0x000000ffff107224 */ /* 0x000fe400020e0e09 */
[----:B------:R-:W-:Y:S02]  /*0eb0*/  IMAD.X R13, R18, 0x1, R13, P0 ;  /* 0x00000001120d7824 */ /* 0x000fe400000e060d */
[----:B------:R-:W-:Y:S01]  /*0ec0*/  IMAD.HI.U32 R12, R14, R11, RZ ;  /* 0x0000000b0e0c7227 */ /* 0x000fe200078e00ff */
[-C--:B------:R-:W-:Y:S02]  /*0ed0*/  SEL R15, R16, R9.reuse, !P3 ;  /* 0x00000009100f7207 */ /* 0x080fe40005800000 */
[----:B------:R-:W-:Y:S01]  /*0ee0*/  IADD3.X R16, PT, PT, RZ, RZ, R13, P2, P1 ;  /* 0x000000ffff107210 */ /* 0x000fe200017e240d */
[----:B------:R-:W-:Y:S01]  /*0ef0*/  IMAD.MOV.U32 R13, RZ, RZ, RZ ;  /* 0x000000ffff0d7224 */ /* 0x000fe200078e00ff */
[----:B------:R-:W-:Y:S01]  /*0f00*/  LOP3.LUT R9, R8, R9, RZ, 0x3c, !PT ;  /* 0x0000000908097212 */ /* 0x000fe200078e3cff */
[----:B------:R-:W-:-:S04]  /*0f10*/  IMAD.WIDE.U32 R12, R14, R15, R12 ;  /* 0x0000000f0e0c7225 */ /* 0x000fc800078e000c */
[C---:B------:R-:W-:Y:S02]  /*0f20*/  IMAD R17, R16.reuse, R15, RZ ;  /* 0x0000000f10117224 */ /* 0x040fe400078e02ff */
[----:B------:R-:W-:-:S04]  /*0f30*/  IMAD.HI.U32 R12, P0, R16, R11, R12 ;  /* 0x0000000b100c7227 */ /* 0x000fc8000780000c */
[----:B------:R-:W-:Y:S01]  /*0f40*/  IMAD.HI.U32 R14, R16, R15, RZ ;  /* 0x0000000f100e7227 */ /* 0x000fe200078e00ff */
[----:B------:R-:W-:-:S04]  /*0f50*/  IADD3 R17, P1, PT, R17, R12, RZ ;  /* 0x0000000c11117210 */ /* 0x000fc80007f3e0ff */
[----:B------:R-:W-:Y:S01]  /*0f60*/  IADD3.X R14, PT, PT, R14, RZ, RZ, P0, !PT ;  /* 0x000000ff0e0e7210 */ /* 0x000fe200007fe4ff */
[----:B------:R-:W-:-:S04]  /*0f70*/  IMAD.WIDE.U32 R12, R17, R6, RZ ;  /* 0x00000006110c7225 */ /* 0x000fc800078e00ff */
[----:B------:R-:W-:Y:S01]  /*0f80*/  IMAD.X R19, RZ, RZ, R14, P1 ;  /* 0x000000ffff137224 */ /* 0x000fe200008e060e */
[----:B------:R-:W-:Y:S01]  /*0f90*/  IADD3 R21, P1, PT, -R12, R11, RZ ;  /* 0x0000000b0c157210 */ /* 0x000fe20007f3e1ff */
[----:B------:R-:W-:-:S03]  /*0fa0*/  IMAD R13, R17, R7, R13 ;  /* 0x00000007110d7224 */ /* 0x000fc600078e020d */
[-C--:B------:R-:W-:Y:S01]  /*0fb0*/  ISETP.GE.U32.AND P0, PT, R21, R6.reuse, PT ;  /* 0x000000061500720c */ /* 0x080fe20003f06070 */
[----:B------:R-:W-:-:S04]  /*0fc0*/  IMAD R12, R19, R6, R13 ;  /* 0x00000006130c7224 */ /* 0x000fc800078e020d */
[----:B------:R-:W-:Y:S01]  /*0fd0*/  IMAD.X R15, R15, 0x1, ~R12, P1 ;  /* 0x000000010f0f7824 */ /* 0x000fe200008e0e0c */
[----:B------:R-:W-:Y:S02]  /*0fe0*/  IADD3 R11, P1, PT, R21, -R6, RZ ;  /* 0x80000006150b7210 */ /* 0x000fe40007f3e0ff */
[----:B------:R-:W-:Y:S02]  /*0ff0*/  IADD3 R12, P2, PT, R17, 0x1, RZ ;  /* 0x00000001110c7810 */ /* 0x000fe40007f5e0ff */
[C---:B------:R-:W-:Y:S01]  /*1000*/  ISETP.GE.U32.AND.EX P0, PT, R15.reuse, R7, PT, P0 ;  /* 0x000000070f00720c */ /* 0x040fe20003f06100 */
[----:B------:R-:W-:Y:S02]  /*1010*/  IMAD.X R13, R15, 0x1, ~R7, P1 ;  /* 0x000000010f0d7824 */ /* 0x000fe400008e0e07 */
[----:B------:R-:W-:Y:S01]  /*1020*/  IMAD.X R14, RZ, RZ, R19, P2 ;  /* 0x000000ffff0e7224 */ /* 0x000fe200010e0613 */
[----:B------:R-:W-:Y:S02]  /*1030*/  SEL R11, R11, R21, P0 ;  /* 0x000000150b0b7207 */ /* 0x000fe40000000000 */
[----:B------:R-:W-:-:S02]  /*1040*/  SEL R13, R13, R15, P0 ;  /* 0x0000000f0d0d7207 */ /* 0x000fc40000000000 */
[----:B------:R-:W-:Y:S02]  /*1050*/  SEL R17, R12, R17, P0 ;  /* 0x000000110c117207 */ /* 0x000fe40000000000 */
[----:B------:R-:W-:Y:S02]  /*1060*/  ISETP.GE.U32.AND P1, PT, R11, R6, PT ;  /* 0x000000060b00720c */ /* 0x000fe40003f26070 */
[----:B------:R-:W-:Y:S02]  /*1070*/  SEL R12, R14, R19, P0 ;  /* 0x000000130e0c7207 */ /* 0x000fe40000000000 */
[----:B------:R-:W-:Y:S02]  /*1080*/  IADD3 R6, P2, PT, R17, 0x1, RZ ;  /* 0x0000000111067810 */ /* 0x000fe40007f5e0ff */
[----:B------:R-:W-:Y:S02]  /*1090*/  ISETP.GE.U32.AND.EX P0, PT, R13, R7, PT, P1 ;  /* 0x000000070d00720c */ /* 0x000fe40003f06110 */
[----:B------:R-:W-:-:S02]  /*10a0*/  IADD3.X R7, PT, PT, RZ, R12, RZ, P2, !PT ;  /* 0x0000000cff077210 */ /* 0x000fc400017fe4ff */
[----:B------:R-:W-:Y:S02]  /*10b0*/  SEL R6, R6, R17, P0 ;  /* 0x0000001106067207 */ /* 0x000fe40000000000 */
[----:B------:R-:W-:Y:S02]  /*10c0*/  SEL R7, R7, R12, P0 ;  /* 0x0000000c07077207 */ /* 0x000fe40000000000 */
[-C--:B------:R-:W-:Y:S02]  /*10d0*/  IADD3 R11, P2, PT, RZ, -R6.reuse, RZ ;  /* 0x80000006ff0b7210 */ /* 0x080fe40007f5e0ff */
[----:B------:R-:W-:Y:S02]  /*10e0*/  ISETP.GE.AND P1, PT, R9, RZ, PT ;  /* 0x000000ff0900720c */ /* 0x000fe40003f26270 */
[----:B------:R-:W-:Y:S01]  /*10f0*/  ISETP.NE.U32.AND P0, PT, R0, RZ, PT ;  /* 0x000000ff0000720c */ /* 0x000fe20003f05070 */
[----:B------:R-:W-:Y:S01]  /*1100*/  IMAD.X R12, RZ, RZ, ~R7, P2 ;  /* 0x000000ffff0c7224 */ /* 0x000fe200010e0e07 */
[----:B------:R-:W-:Y:S01]  /*1110*/  SEL R6, R11, R6, !P1 ;  /* 0x000000060b067207 */ /* 0x000fe20004800000 */
[----:B------:R-:W-:Y:S01]  /*1120*/  IMAD.MOV.U32 R11, RZ, RZ, 0x0 ;  /* 0x00000000ff0b7424 */ /* 0x000fe200078e00ff */
[----:B------:R-:W-:-:S02]  /*1130*/  ISETP.NE.AND.EX P0, PT, R8, RZ, PT, P0 ;  /* 0x000000ff0800720c */ /* 0x000fc40003f05300 */
[----:B------:R-:W-:Y:S02]  /*1140*/  SEL R7, R12, R7, !P1 ;  /* 0x000000070c077207 */ /* 0x000fe40004800000 */
[----:B------:R-:W-:Y:S02]  /*1150*/  SEL R6, R6, 0xffffffff, P0 ;  /* 0xffffffff06067807 */ /* 0x000fe40000000000 */
[----:B------:R-:W-:Y:S01]  /*1160*/  SEL R7, R7, 0xffffffff, P0 ;  /* 0xffffffff07077807 */ /* 0x000fe20000000000 */
[----:B------:R-:W-:Y:S06]  /*1170*/  RET.REL.NODEC R10 `(_Z6numDemPlS_llii) ;  /* 0xffffffec0aa07950 */ /* 0x000fec0003c3ffff */
        .weak           $__internal_1_$__cuda_sm20_div_u64
        .type           $__internal_1_$__cuda_sm20_div_u64,@function
        .size           $__internal_1_$__cuda_sm20_div_u64,(.L_x_35 - $__internal_1_$__cuda_sm20_div_u64)
$__internal_1_$__cuda_sm20_div_u64:
[----:B------:R-:W-:Y:S02]  /*1180*/  IMAD.MOV.U32 R14, RZ, RZ, R3 ;  /* 0x000000ffff0e7224 */ /* 0x000fe400078e0003 */
[----:B------:R-:W-:-:S04]  /*1190*/  IMAD.MOV.U32 R15, RZ, RZ, R2 ;  /* 0x000000ffff0f7224 */ /* 0x000fc800078e0002 */
[----:B------:R-:W0:Y:S08]  /*11a0*/  I2F.U64.RP R11, R14 ;  /* 0x0000000e000b7312 */ /* 0x000e300000309000 */
[----:B0-----:R-:W0:Y:S02]  /*11b0*/  MUFU.RCP R11, R11 ;  /* 0x0000000b000b7308 */ /* 0x001e240000001000 */
[----:B0-----:R-:W-:-:S06]  /*11c0*/  IADD3 R4, PT, PT, R11, 0x1ffffffe, RZ ;  /* 0x1ffffffe0b047810 */ /* 0x001fcc0007ffe0ff */
[----:B------:R-:W0:Y:S02]  /*11d0*/  F2I.U64.TRUNC R4, R4 ;  /* 0x0000000400047311 */ /* 0x000e24000020d800 */
[----:B0-----:R-:W-:-:S04]  /*11e0*/  IMAD.WIDE.U32 R12, R4, R3, RZ ;  /* 0x00000003040c7225 */ /* 0x001fc800078e00ff */
[----:B------:R-:W-:Y:S01]  /*11f0*/  IMAD R13, R4, R2, R13 ;  /* 0x00000002040d7224 */ /* 0x000fe200078e020d */
[----:B------:R-:W-:-:S03]  /*1200*/  IADD3 R17, P0, PT, RZ, -R12, RZ ;  /* 0x8000000cff117210 */ /* 0x000fc60007f1e0ff */
[----:B------:R-:W-:Y:S02]  /*1210*/  IMAD R13, R5, R3, R13 ;  /* 0x00000003050d7224 */ /* 0x000fe400078e020d */
[----:B------:R-:W-:-:S04]  /*1220*/  IMAD.HI.U32 R12, R4, R17, RZ ;  /* 0x00000011040c7227 */ /* 0x000fc800078e00ff */
[----:B------:R-:W-:Y:S02]  /*1230*/  IMAD.X R19, RZ, RZ, ~R13, P0 ;  /* 0x000000ffff137224 */ /* 0x000fe400000e0e0d */
[----:B------:R-:W-:Y:S02]  /*1240*/  IMAD.MOV.U32 R13, RZ, RZ, R4 ;  /* 0x000000ffff0d7224 */ /* 0x000fe400078e0004 */
[-C--:B------:R-:W-:Y:S02]  /*1250*/  IMAD R15, R5, R19.reuse, RZ ;  /* 0x00000013050f7224 */ /* 0x080fe400078e02ff */
[----:B------:R-:W-:-:S04]  /*1260*/  IMAD.WIDE.U32 R12, P0, R4, R19, R12 ;  /* 0x00000013040c7225 */ /* 0x000fc8000780000c */
[----:B------:R-:W-:-:S04]  /*1270*/  IMAD.HI.U32 R11, R5, R19, RZ ;  /* 0x00000013050b7227 */ /* 0x000fc800078e00ff */
[----:B------:R-:W-:-:S04]  /*1280*/  IMAD.HI.U32 R12, P1, R5, R17, R12 ;  /* 0x00000011050c7227 */ /* 0x000fc8000782000c */
[----:B------:R-:W-:Y:S01]  /*1290*/  IMAD.X R11, R11, 0x1, R5, P0 ;  /* 0x000000010b0b7824 */ /* 0x000fe200000e0605 */
[----:B------:R-:W-:-:S04]  /*12a0*/  IADD3 R13, P2, PT, R15, R12, RZ ;  /* 0x0000000c0f0d7210 */ /* 0x000fc80007f5e0ff */
[----:B------:R-:W-:Y:S01]  /*12b0*/  IADD3.X R11, PT, PT, RZ, RZ, R11, P2, P1 ;  /* 0x000000ffff0b7210 */ /* 0x000fe200017e240b */
[----:B------:R-:W-:-:S04]  /*12c0*/  IMAD.WIDE.U32 R4, R13, R3, RZ ;  /* 0x000000030d047225 */ /* 0x000fc800078e00ff */
[----:B------:R-:W-:Y:S01]  /*12d0*/  IMAD R12, R13, R2, R5 ;  /* 0x000000020d0c7224 */ /* 0x000fe200078e0205 */
[----:B------:R-:W-:-:S03]  /*12e0*/  IADD3 R5, P0, PT, RZ, -R4, RZ ;  /* 0x80000004ff057210 */ /* 0x000fc60007f1e0ff */
[----:B------:R-:W-:Y:S02]  /*12f0*/  IMAD R4, R11, R3, R12 ;  /* 0x000000030b047224 */ /* 0x000fe400078e020c */
[----:B------:R-:W-:-:S04]  /*1300*/  IMAD.HI.U32 R12, R13, R5, RZ ;  /* 0x000000050d0c7227 */ /* 0x000fc800078e00ff */
[----:B------:R-:W-:-:S04]  /*1310*/  IMAD.X R4, RZ, RZ, ~R4, P0 ;  /* 0x000000ffff047224 */ /* 0x000fc800000e0e04 */
[----:B------:R-:W-:-:S04]  /*1320*/  IMAD.WIDE.U32 R12, P0, R13, R4, R12 ;  /* 0x000000040d0c7225 */ /* 0x000fc8000780000c */
[C---:B------:R-:W-:Y:S02]  /*1330*/  IMAD R14, R11.reuse, R4, RZ ;  /* 0x000000040b0e7224 */ /* 0x040fe400078e02ff */
[----:B------:R-:W-:-:S04]  /*1340*/  IMAD.HI.U32 R13, P1, R11, R5, R12 ;  /* 0x000000050b0d7227 */ /* 0x000fc8000782000c */
[----:B------:R-:W-:Y:S01]  /*1350*/  IMAD.HI.U32 R4, R11, R4, RZ ;  /* 0x000000040b047227 */ /* 0x000fe200078e00ff */
[----:B------:R-:W-:-:S03]  /*1360*/  IADD3 R13, P2, PT, R14, R13, RZ ;  /* 0x0000000d0e0d7210 */ /* 0x000fc60007f5e0ff */
[----:B------:R-:W-:Y:S01]  /*1370*/  IMAD.MOV.U32 R5, RZ, RZ, RZ ;  /* 0x000000ffff057224 */ /* 0x000fe200078e00ff */
[----:B------:R-:W-:Y:S01]  /*1380*/  IADD3.X R11, PT, PT, R4, R11, RZ, P0, !PT ;  /* 0x0000000b040b7210 */ /* 0x000fe200007fe4ff */
[----:B------:R-:W-:-:S03]  /*1390*/  IMAD.HI.U32 R4, R13, R0, RZ ;  /* 0x000000000d047227 */ /* 0x000fc600078e00ff */
[----:B------:R-:W-:Y:S01]  /*13a0*/  IADD3.X R11, PT, PT, RZ, RZ, R11, P2, P1 ;  /* 0x000000ffff0b7210 */ /* 0x000fe200017e240b */
[----:B------:R-:W-:-:S04]  /*13b0*/  IMAD.WIDE.U32 R4, R13, R7, R4 ;  /* 0x000000070d047225 */ /* 0x000fc800078e0004 */
[C---:B------:R-:W-:Y:S02]  /*13c0*/  IMAD R13, R11.reuse, R7, RZ ;  /* 0x000000070b0d7224 */ /* 0x040fe400078e02ff */
[----:B------:R-:W-:-:S04]  /*13d0*/  IMAD.HI.U32 R4, P0, R11, R0, R4 ;  /* 0x000000000b047227 */ /* 0x000fc80007800004 */
[----:B------:R-:W-:Y:S01]  /*13e0*/  IMAD.HI.U32 R11, R11, R7, RZ ;  /* 0x000000070b0b7227 */ /* 0x000fe200078e00ff */
[----:B------:R-:W-:-:S03]  /*13f0*/  IADD3 R13, P1, PT, R13, R4, RZ ;  /* 0x000000040d0d7210 */ /* 0x000fc60007f3e0ff */
[----:B------:R-:W-:Y:S02]  /*1400*/  IMAD.X R11, RZ, RZ, R11, P0 ;  /* 0x000000ffff0b7224 */ /* 0x000fe400000e060b */
[----:B------:R-:W-:-:S04]  /*1410*/  IMAD.WIDE.U32 R4, R13, R3, RZ ;  /* 0x000000030d047225 */ /* 0x000fc800078e00ff */
[----:B------:R-:W-:Y:S01]  /*1420*/  IMAD.X R12, RZ, RZ, R11, P1 ;  /* 0x000000ffff0c7224 */ /* 0x000fe200008e060b */
[----:B------:R-:W-:Y:S01]  /*1430*/  IADD3 R16, P1, PT, -R4, R0, RZ ;  /* 0x0000000004107210 */ /* 0x000fe20007f3e1ff */
[C---:B------:R-:W-:Y:S01]  /*1440*/  IMAD R5, R13.reuse, R2, R5 ;  /* 0x000000020d057224 */ /* 0x040fe200078e0205 */
[----:B------:R-:W-:Y:S02]  /*1450*/  IADD3 R4, P2, PT, R13, 0x1, RZ ;  /* 0x000000010d047810 */ /* 0x000fe40007f5e0ff */
[-C--:B------:R-:W-:Y:S01]  /*1460*/  ISETP.GE.U32.AND P0, PT, R16, R3.reuse, PT ;  /* 0x000000031000720c */ /* 0x080fe20003f06070 */
[----:B------:R-:W-:-:S04]  /*1470*/  IMAD R5, R12, R3, R5 ;  /* 0x000000030c057224 */ /* 0x000fc800078e0205 */
[----:B------:R-:W-:Y:S01]  /*1480*/  IMAD.X R15, R7, 0x1, ~R5, P1 ;  /* 0x00000001070f7824 */ /* 0x000fe200008e0e05 */
[----:B------:R-:W-:Y:S01]  /*1490*/  IADD3 R14, P1, PT, -R3, R16, RZ ;  /* 0x00000010030e7210 */ /* 0x000fe20007f3e1ff */
[----:B------:R-:W-:-:S03]  /*14a0*/  IMAD.X R5, RZ, RZ, R12, P2 ;  /* 0x000000ffff057224 */ /* 0x000fc600010e060c */
[----:B------:R-:W-:Y:S02]  /*14b0*/  ISETP.GE.U32.AND.EX P0, PT, R15, R2, PT, P0 ;  /* 0x000000020f00720c */ /* 0x000fe40003f06100 */
[----:B------:R-:W-:Y:S02]  /*14c0*/  IADD3.X R11, PT, PT, ~R2, R15, RZ, P1, !PT ;  /* 0x0000000f020b7210 */ /* 0x000fe40000ffe5ff */
[----:B------:R-:W-:Y:S02]  /*14d0*/  SEL R13, R4, R13, P0 ;  /* 0x0000000d040d7207 */ /* 0x000fe40000000000 */
[----:B------:R-:W-:Y:S02]  /*14e0*/  SEL R14, R14, R16, P0 ;  /* 0x000000100e0e7207 */ /* 0x000fe40000000000 */
[----:B------:R-:W-:Y:S02]  /*14f0*/  SEL R12, R5, R12, P0 ;  /* 0x0000000c050c7207 */ /* 0x000fe40000000000 */
[----:B------:R-:W-:-:S02]  /*1500*/  IADD3 R4, P2, PT, R13, 0x1, RZ ;  /* 0x000000010d047810 */ /* 0x000fc40007f5e0ff */
[----:B------:R-:W-:Y:S02]  /*1510*/  SEL R11, R11, R15, P0 ;  /* 0x0000000f0b0b7207 */ /* 0x000fe40000000000 */
[----:B------:R-:W-:Y:S01]  /*1520*/  ISETP.GE.U32.AND P0, PT, R14, R3, PT ;  /* 0x000000030e00720c */ /* 0x000fe20003f06070 */
[----:B------:R-:W-:Y:S01]  /*1530*/  IMAD.X R5, RZ, RZ, R12, P2 ;  /* 0x000000ffff057224 */ /* 0x000fe200010e060c */
[----:B------:R-:W-:Y:S02]  /*1540*/  ISETP.NE.U32.AND P1, PT, R3, RZ, PT ;  /* 0x000000ff0300720c */ /* 0x000fe40003f25070 */
[----:B------:R-:W-:Y:S01]  /*1550*/  ISETP.GE.U32.AND.EX P0, PT, R11, R2, PT, P0 ;  /* 0x000000020b00720c */ /* 0x000fe20003f06100 */
[----:B------:R-:W-:Y:S01]  /*1560*/  IMAD.MOV.U32 R11, RZ, RZ, 0x0 ;  /* 0x00000000ff0b7424 */ /* 0x000fe200078e00ff */
[----:B------:R-:W-:Y:S02]  /*1570*/  ISETP.NE.AND.EX P1, PT, R2, RZ, PT, P1 ;  /* 0x000000ff0200720c */ /* 0x000fe40003f25310 */
[----:B------:R-:W-:-:S02]  /*1580*/  SEL R4, R4, R13, P0 ;  /* 0x0000000d04047207 */ /* 0x000fc40000000000 */
[----:B------:R-:W-:Y:S02]  /*1590*/  SEL R5, R5, R12, P0 ;  /* 0x0000000c05057207 */ /* 0x000fe40000000000 */
[----:B------:R-:W-:Y:S02]  /*15a0*/  SEL R4, R4, 0xffffffff, P1 ;  /* 0xffffffff04047807 */ /* 0x000fe40000800000 */
[----:B------:R-:W-:Y:S01]  /*15b0*/  SEL R5, R5, 0xffffffff, P1 ;  /* 0xffffffff05057807 */ /* 0x000fe20000800000 */
[----:B------:R-:W-:Y:S06]  /*15c0*/  RET.REL.NODEC R10 `(_Z6numDemPlS_llii) ;  /* 0xffffffe80a8c7950 */ /* 0x000fec0003c3ffff */
.L_x_33:
        /* <DEDUP_REMOVED lines=11> */
.L_x_35:


//--------------------- .nv.shared.reserved.0     --------------------------
	.section	.nv.shared.reserved.0,"aw",@nobits
	.weak		__nv_reservedSMEM_offset_0_alias
	.size		__nv_reservedSMEM_offset_0_alias, 0, 64
	.other		__nv_reservedSMEM_offset_0_alias,@"STO_CUDA_RESERVED_SHARED STV_DEFAULT"
__nv_reservedSMEM_offset_0_alias:
	.zero		0
	.zero		64


//--------------------- .nv.constant0._Z3sumPlS_S_ii --------------------------
	.section	.nv.constant0._Z3sumPlS_S_ii,"a",@progbits
	.sectionflags	@""
	.align	4
.nv.constant0._Z3sumPlS_S_ii:
	.zero		928


//--------------------- .nv.constant0._Z6numDemPlS_llii --------------------------
	.section	.nv.constant0._Z6numDemPlS_llii,"a",@progbits
	.sectionflags	@""
	.align	4
.nv.constant0._Z6numDemPlS_llii:
	.zero		936


//--------------------- SYMBOLS --------------------------

	.type		.nv.reservedSmem.offset0,@object
	.size		.nv.reservedSmem.offset0,0x4
